//
// Generated by NVIDIA NVVM Compiler
//
// Compiler Build ID: CL-36424714
// Cuda compilation tools, release 13.0, V13.0.88
// Based on NVVM 20.0.0
//

.version 9.0
.target sm_100
.address_size 64

	// .globl	_ZN3lux4cuda7modular16batch_add_kernelEPKmS3_Pmmj

.visible .entry _ZN3lux4cuda7modular16batch_add_kernelEPKmS3_Pmmj(
	.param .u64 .ptr .align 1 _ZN3lux4cuda7modular16batch_add_kernelEPKmS3_Pmmj_param_0,
	.param .u64 .ptr .align 1 _ZN3lux4cuda7modular16batch_add_kernelEPKmS3_Pmmj_param_1,
	.param .u64 .ptr .align 1 _ZN3lux4cuda7modular16batch_add_kernelEPKmS3_Pmmj_param_2,
	.param .u64 _ZN3lux4cuda7modular16batch_add_kernelEPKmS3_Pmmj_param_3,
	.param .u32 _ZN3lux4cuda7modular16batch_add_kernelEPKmS3_Pmmj_param_4
)
{
	.reg .pred 	%p<4>;
	.reg .b32 	%r<6>;
	.reg .b64 	%rd<18>;

	ld.param.u64 	%rd1, [_ZN3lux4cuda7modular16batch_add_kernelEPKmS3_Pmmj_param_0];
	ld.param.u64 	%rd2, [_ZN3lux4cuda7modular16batch_add_kernelEPKmS3_Pmmj_param_1];
	ld.param.u64 	%rd3, [_ZN3lux4cuda7modular16batch_add_kernelEPKmS3_Pmmj_param_2];
	ld.param.u64 	%rd4, [_ZN3lux4cuda7modular16batch_add_kernelEPKmS3_Pmmj_param_3];
	ld.param.u32 	%r2, [_ZN3lux4cuda7modular16batch_add_kernelEPKmS3_Pmmj_param_4];
	mov.u32 	%r3, %ctaid.x;
	mov.u32 	%r4, %ntid.x;
	mov.u32 	%r5, %tid.x;
	mad.lo.s32 	%r1, %r3, %r4, %r5;
	setp.ge.u32 	%p1, %r1, %r2;
	@%p1 bra 	$L__BB0_2;
	cvta.to.global.u64 	%rd5, %rd1;
	cvta.to.global.u64 	%rd6, %rd2;
	cvta.to.global.u64 	%rd7, %rd3;
	mul.wide.u32 	%rd8, %r1, 8;
	add.s64 	%rd9, %rd5, %rd8;
	ld.global.nc.u64 	%rd10, [%rd9];
	add.s64 	%rd11, %rd6, %rd8;
	ld.global.nc.u64 	%rd12, [%rd11];
	add.s64 	%rd13, %rd12, %rd10;
	setp.lt.u64 	%p2, %rd13, %rd12;
	setp.ge.u64 	%p3, %rd13, %rd4;
	selp.b64 	%rd14, %rd4, 0, %p3;
	selp.b64 	%rd15, %rd4, %rd14, %p2;
	sub.s64 	%rd16, %rd13, %rd15;
	add.s64 	%rd17, %rd7, %rd8;
	st.global.u64 	[%rd17], %rd16;
$L__BB0_2:
	ret;

}
	// .globl	_ZN3lux4cuda7modular16batch_sub_kernelEPKmS3_Pmmj
.visible .entry _ZN3lux4cuda7modular16batch_sub_kernelEPKmS3_Pmmj(
	.param .u64 .ptr .align 1 _ZN3lux4cuda7modular16batch_sub_kernelEPKmS3_Pmmj_param_0,
	.param .u64 .ptr .align 1 _ZN3lux4cuda7modular16batch_sub_kernelEPKmS3_Pmmj_param_1,
	.param .u64 .ptr .align 1 _ZN3lux4cuda7modular16batch_sub_kernelEPKmS3_Pmmj_param_2,
	.param .u64 _ZN3lux4cuda7modular16batch_sub_kernelEPKmS3_Pmmj_param_3,
	.param .u32 _ZN3lux4cuda7modular16batch_sub_kernelEPKmS3_Pmmj_param_4
)
{
	.reg .pred 	%p<3>;
	.reg .b32 	%r<6>;
	.reg .b64 	%rd<17>;

	ld.param.u64 	%rd1, [_ZN3lux4cuda7modular16batch_sub_kernelEPKmS3_Pmmj_param_0];
	ld.param.u64 	%rd2, [_ZN3lux4cuda7modular16batch_sub_kernelEPKmS3_Pmmj_param_1];
	ld.param.u64 	%rd3, [_ZN3lux4cuda7modular16batch_sub_kernelEPKmS3_Pmmj_param_2];
	ld.param.u64 	%rd4, [_ZN3lux4cuda7modular16batch_sub_kernelEPKmS3_Pmmj_param_3];
	ld.param.u32 	%r2, [_ZN3lux4cuda7modular16batch_sub_kernelEPKmS3_Pmmj_param_4];
	mov.u32 	%r3, %ctaid.x;
	mov.u32 	%r4, %ntid.x;
	mov.u32 	%r5, %tid.x;
	mad.lo.s32 	%r1, %r3, %r4, %r5;
	setp.ge.u32 	%p1, %r1, %r2;
	@%p1 bra 	$L__BB1_2;
	cvta.to.global.u64 	%rd5, %rd1;
	cvta.to.global.u64 	%rd6, %rd2;
	cvta.to.global.u64 	%rd7, %rd3;
	mul.wide.u32 	%rd8, %r1, 8;
	add.s64 	%rd9, %rd5, %rd8;
	ld.global.nc.u64 	%rd10, [%rd9];
	add.s64 	%rd11, %rd6, %rd8;
	ld.global.nc.u64 	%rd12, [%rd11];
	sub.s64 	%rd13, %rd10, %rd12;
	setp.lt.u64 	%p2, %rd10, %rd12;
	selp.b64 	%rd14, %rd4, 0, %p2;
	add.s64 	%rd15, %rd13, %rd14;
	add.s64 	%rd16, %rd7, %rd8;
	st.global.u64 	[%rd16], %rd15;
$L__BB1_2:
	ret;

}
	// .globl	_ZN3lux4cuda7modular16batch_mul_kernelEPKmS3_Pmmmj
.visible .entry _ZN3lux4cuda7modular16batch_mul_kernelEPKmS3_Pmmmj(
	.param .u64 .ptr .align 1 _ZN3lux4cuda7modular16batch_mul_kernelEPKmS3_Pmmmj_param_0,
	.param .u64 .ptr .align 1 _ZN3lux4cuda7modular16batch_mul_kernelEPKmS3_Pmmmj_param_1,
	.param .u64 .ptr .align 1 _ZN3lux4cuda7modular16batch_mul_kernelEPKmS3_Pmmmj_param_2,
	.param .u64 _ZN3lux4cuda7modular16batch_mul_kernelEPKmS3_Pmmmj_param_3,
	.param .u64 _ZN3lux4cuda7modular16batch_mul_kernelEPKmS3_Pmmmj_param_4,
	.param .u32 _ZN3lux4cuda7modular16batch_mul_kernelEPKmS3_Pmmmj_param_5
)
{
	.reg .pred 	%p<10>;
	.reg .b32 	%r<6>;
	.reg .b64 	%rd<34>;

	ld.param.u64 	%rd9, [_ZN3lux4cuda7modular16batch_mul_kernelEPKmS3_Pmmmj_param_0];
	ld.param.u64 	%rd10, [_ZN3lux4cuda7modular16batch_mul_kernelEPKmS3_Pmmmj_param_1];
	ld.param.u64 	%rd11, [_ZN3lux4cuda7modular16batch_mul_kernelEPKmS3_Pmmmj_param_2];
	ld.param.u64 	%rd12, [_ZN3lux4cuda7modular16batch_mul_kernelEPKmS3_Pmmmj_param_3];
	ld.param.u64 	%rd13, [_ZN3lux4cuda7modular16batch_mul_kernelEPKmS3_Pmmmj_param_4];
	ld.param.u32 	%r2, [_ZN3lux4cuda7modular16batch_mul_kernelEPKmS3_Pmmmj_param_5];
	mov.u32 	%r3, %ctaid.x;
	mov.u32 	%r4, %ntid.x;
	mov.u32 	%r5, %tid.x;
	mad.lo.s32 	%r1, %r3, %r4, %r5;
	setp.ge.u32 	%p1, %r1, %r2;
	@%p1 bra 	$L__BB2_4;
	cvta.to.global.u64 	%rd14, %rd9;
	cvta.to.global.u64 	%rd15, %rd10;
	mul.wide.u32 	%rd16, %r1, 8;
	add.s64 	%rd17, %rd14, %rd16;
	ld.global.nc.u64 	%rd18, [%rd17];
	add.s64 	%rd19, %rd15, %rd16;
	ld.global.nc.u64 	%rd20, [%rd19];
	mul.lo.s64 	%rd1, %rd20, %rd18;
	mul.hi.u64 	%rd21, %rd18, %rd20;
	mul.hi.u64 	%rd22, %rd21, %rd13;
	mul.lo.s64 	%rd23, %rd22, %rd12;
	mul.hi.u64 	%rd24, %rd22, %rd12;
	sub.s64 	%rd33, %rd1, %rd23;
	setp.lt.u64 	%p2, %rd1, %rd23;
	selp.s64 	%rd25, -1, 0, %p2;
	sub.s64 	%rd26, %rd21, %rd24;
	add.s64 	%rd32, %rd26, %rd25;
	setp.eq.s64 	%p3, %rd32, 0;
	setp.lt.u64 	%p4, %rd33, %rd12;
	and.pred  	%p5, %p3, %p4;
	@%p5 bra 	$L__BB2_3;
$L__BB2_2:
	sub.s64 	%rd33, %rd33, %rd12;
	setp.gt.u64 	%p6, %rd33, %rd1;
	selp.s64 	%rd27, -1, 0, %p6;
	add.s64 	%rd32, %rd32, %rd27;
	setp.ne.s64 	%p7, %rd32, 0;
	setp.ge.u64 	%p8, %rd33, %rd12;
	or.pred  	%p9, %p7, %p8;
	@%p9 bra 	$L__BB2_2;
$L__BB2_3:
	cvta.to.global.u64 	%rd28, %rd11;
	add.s64 	%rd30, %rd28, %rd16;
	st.global.u64 	[%rd30], %rd33;
$L__BB2_4:
	ret;

}
	// .globl	_ZN3lux4cuda7modular21batch_mont_mul_kernelEPKmS3_Pmmmj
.visible .entry _ZN3lux4cuda7modular21batch_mont_mul_kernelEPKmS3_Pmmmj(
	.param .u64 .ptr .align 1 _ZN3lux4cuda7modular21batch_mont_mul_kernelEPKmS3_Pmmmj_param_0,
	.param .u64 .ptr .align 1 _ZN3lux4cuda7modular21batch_mont_mul_kernelEPKmS3_Pmmmj_param_1,
	.param .u64 .ptr .align 1 _ZN3lux4cuda7modular21batch_mont_mul_kernelEPKmS3_Pmmmj_param_2,
	.param .u64 _ZN3lux4cuda7modular21batch_mont_mul_kernelEPKmS3_Pmmmj_param_3,
	.param .u64 _ZN3lux4cuda7modular21batch_mont_mul_kernelEPKmS3_Pmmmj_param_4,
	.param .u32 _ZN3lux4cuda7modular21batch_mont_mul_kernelEPKmS3_Pmmmj_param_5
)
{
	.reg .pred 	%p<4>;
	.reg .b32 	%r<6>;
	.reg .b64 	%rd<24>;

	ld.param.u64 	%rd1, [_ZN3lux4cuda7modular21batch_mont_mul_kernelEPKmS3_Pmmmj_param_0];
	ld.param.u64 	%rd2, [_ZN3lux4cuda7modular21batch_mont_mul_kernelEPKmS3_Pmmmj_param_1];
	ld.param.u64 	%rd3, [_ZN3lux4cuda7modular21batch_mont_mul_kernelEPKmS3_Pmmmj_param_2];
	ld.param.u64 	%rd4, [_ZN3lux4cuda7modular21batch_mont_mul_kernelEPKmS3_Pmmmj_param_3];
	ld.param.u64 	%rd5, [_ZN3lux4cuda7modular21batch_mont_mul_kernelEPKmS3_Pmmmj_param_4];
	ld.param.u32 	%r2, [_ZN3lux4cuda7modular21batch_mont_mul_kernelEPKmS3_Pmmmj_param_5];
	mov.u32 	%r3, %ctaid.x;
	mov.u32 	%r4, %ntid.x;
	mov.u32 	%r5, %tid.x;
	mad.lo.s32 	%r1, %r3, %r4, %r5;
	setp.ge.u32 	%p1, %r1, %r2;
	@%p1 bra 	$L__BB3_2;
	cvta.to.global.u64 	%rd6, %rd1;
	cvta.to.global.u64 	%rd7, %rd2;
	cvta.to.global.u64 	%rd8, %rd3;
	mul.wide.u32 	%rd9, %r1, 8;
	add.s64 	%rd10, %rd6, %rd9;
	ld.global.nc.u64 	%rd11, [%rd10];
	add.s64 	%rd12, %rd7, %rd9;
	ld.global.nc.u64 	%rd13, [%rd12];
	mul.hi.u64 	%rd14, %rd11, %rd13;
	mul.lo.s64 	%rd15, %rd11, %rd5;
	mul.lo.s64 	%rd16, %rd15, %rd13;
	mul.hi.u64 	%rd17, %rd16, %rd4;
	sub.s64 	%rd18, %rd14, %rd17;
	setp.lt.u64 	%p2, %rd14, %rd17;
	selp.b64 	%rd19, %rd4, 0, %p2;
	add.s64 	%rd20, %rd19, %rd18;
	setp.lt.u64 	%p3, %rd20, %rd4;
	selp.b64 	%rd21, 0, %rd4, %p3;
	sub.s64 	%rd22, %rd20, %rd21;
	add.s64 	%rd23, %rd8, %rd9;
	st.global.u64 	[%rd23], %rd22;
$L__BB3_2:
	ret;

}
	// .globl	_ZN3lux4cuda7modular16batch_pow_kernelEPKmS3_Pmmmj
.visible .entry _ZN3lux4cuda7modular16batch_pow_kernelEPKmS3_Pmmmj(
	.param .u64 .ptr .align 1 _ZN3lux4cuda7modular16batch_pow_kernelEPKmS3_Pmmmj_param_0,
	.param .u64 .ptr .align 1 _ZN3lux4cuda7modular16batch_pow_kernelEPKmS3_Pmmmj_param_1,
	.param .u64 .ptr .align 1 _ZN3lux4cuda7modular16batch_pow_kernelEPKmS3_Pmmmj_param_2,
	.param .u64 _ZN3lux4cuda7modular16batch_pow_kernelEPKmS3_Pmmmj_param_3,
	.param .u64 _ZN3lux4cuda7modular16batch_pow_kernelEPKmS3_Pmmmj_param_4,
	.param .u32 _ZN3lux4cuda7modular16batch_pow_kernelEPKmS3_Pmmmj_param_5
)
{
	.reg .pred 	%p<23>;
	.reg .b32 	%r<9>;
	.reg .b64 	%rd<70>;

	ld.param.u64 	%rd27, [_ZN3lux4cuda7modular16batch_pow_kernelEPKmS3_Pmmmj_param_0];
	ld.param.u64 	%rd28, [_ZN3lux4cuda7modular16batch_pow_kernelEPKmS3_Pmmmj_param_1];
	ld.param.u64 	%rd29, [_ZN3lux4cuda7modular16batch_pow_kernelEPKmS3_Pmmmj_param_2];
	ld.param.u64 	%rd30, [_ZN3lux4cuda7modular16batch_pow_kernelEPKmS3_Pmmmj_param_3];
	ld.param.u64 	%rd31, [_ZN3lux4cuda7modular16batch_pow_kernelEPKmS3_Pmmmj_param_4];
	ld.param.u32 	%r2, [_ZN3lux4cuda7modular16batch_pow_kernelEPKmS3_Pmmmj_param_5];
	mov.u32 	%r3, %ctaid.x;
	mov.u32 	%r4, %ntid.x;
	mov.u32 	%r5, %tid.x;
	mad.lo.s32 	%r1, %r3, %r4, %r5;
	setp.ge.u32 	%p1, %r1, %r2;
	@%p1 bra 	$L__BB4_13;
	cvta.to.global.u64 	%rd32, %rd27;
	cvta.to.global.u64 	%rd33, %rd28;
	mul.wide.u32 	%rd34, %r1, 8;
	add.s64 	%rd35, %rd32, %rd34;
	ld.global.nc.u64 	%rd1, [%rd35];
	add.s64 	%rd36, %rd33, %rd34;
	ld.global.nc.u64 	%rd63, [%rd36];
	or.b64  	%rd37, %rd1, %rd30;
	and.b64  	%rd38, %rd37, -4294967296;
	setp.ne.s64 	%p2, %rd38, 0;
	@%p2 bra 	$L__BB4_3;
	cvt.u32.u64 	%r6, %rd30;
	cvt.u32.u64 	%r7, %rd1;
	rem.u32 	%r8, %r7, %r6;
	cvt.u64.u32 	%rd67, %r8;
	bra.uni 	$L__BB4_4;
$L__BB4_3:
	rem.u64 	%rd67, %rd1, %rd30;
$L__BB4_4:
	setp.eq.s64 	%p3, %rd63, 0;
	mov.b64 	%rd66, 1;
	@%p3 bra 	$L__BB4_12;
	mov.b64 	%rd66, 1;
	bra.uni 	$L__BB4_7;
$L__BB4_6:
	setp.lt.u64 	%p22, %rd63, 2;
	shr.u64 	%rd63, %rd63, 1;
	@%p22 bra 	$L__BB4_12;
$L__BB4_7:
	and.b64  	%rd41, %rd63, 1;
	setp.eq.b64 	%p4, %rd41, 1;
	not.pred 	%p5, %p4;
	@%p5 bra 	$L__BB4_10;
	mul.lo.s64 	%rd11, %rd66, %rd67;
	mul.hi.u64 	%rd42, %rd66, %rd67;
	mul.hi.u64 	%rd43, %rd42, %rd31;
	mul.lo.s64 	%rd44, %rd43, %rd30;
	mul.hi.u64 	%rd45, %rd43, %rd30;
	sub.s64 	%rd66, %rd11, %rd44;
	setp.lt.u64 	%p6, %rd11, %rd44;
	selp.s64 	%rd46, -1, 0, %p6;
	sub.s64 	%rd47, %rd42, %rd45;
	add.s64 	%rd65, %rd47, %rd46;
	setp.eq.s64 	%p7, %rd65, 0;
	setp.lt.u64 	%p8, %rd66, %rd30;
	and.pred  	%p9, %p7, %p8;
	@%p9 bra 	$L__BB4_10;
$L__BB4_9:
	sub.s64 	%rd66, %rd66, %rd30;
	setp.gt.u64 	%p10, %rd66, %rd11;
	selp.s64 	%rd48, -1, 0, %p10;
	add.s64 	%rd65, %rd65, %rd48;
	setp.ne.s64 	%p11, %rd65, 0;
	setp.ge.u64 	%p12, %rd66, %rd30;
	or.pred  	%p13, %p11, %p12;
	@%p13 bra 	$L__BB4_9;
$L__BB4_10:
	mul.lo.s64 	%rd19, %rd67, %rd67;
	mul.hi.u64 	%rd49, %rd67, %rd67;
	mul.hi.u64 	%rd50, %rd49, %rd31;
	mul.lo.s64 	%rd51, %rd50, %rd30;
	mul.hi.u64 	%rd52, %rd50, %rd30;
	sub.s64 	%rd67, %rd19, %rd51;
	setp.lt.u64 	%p14, %rd19, %rd51;
	selp.s64 	%rd53, -1, 0, %p14;
	sub.s64 	%rd54, %rd49, %rd52;
	add.s64 	%rd68, %rd54, %rd53;
	setp.eq.s64 	%p15, %rd68, 0;
	setp.lt.u64 	%p16, %rd67, %rd30;
	and.pred  	%p17, %p15, %p16;
	@%p17 bra 	$L__BB4_6;
$L__BB4_11:
	sub.s64 	%rd67, %rd67, %rd30;
	setp.gt.u64 	%p18, %rd67, %rd19;
	selp.s64 	%rd55, -1, 0, %p18;
	add.s64 	%rd68, %rd68, %rd55;
	setp.ne.s64 	%p19, %rd68, 0;
	setp.ge.u64 	%p20, %rd67, %rd30;
	or.pred  	%p21, %p19, %p20;
	@%p21 bra 	$L__BB4_11;
	bra.uni 	$L__BB4_6;
$L__BB4_12:
	cvta.to.global.u64 	%rd56, %rd29;
	add.s64 	%rd58, %rd56, %rd34;
	st.global.u64 	[%rd58], %rd66;
$L__BB4_13:
	ret;

}
	// .globl	_ZN3lux4cuda7modular16batch_inv_kernelEPKmPmmmj
.visible .entry _ZN3lux4cuda7modular16batch_inv_kernelEPKmPmmmj(
	.param .u64 .ptr .align 1 _ZN3lux4cuda7modular16batch_inv_kernelEPKmPmmmj_param_0,
	.param .u64 .ptr .align 1 _ZN3lux4cuda7modular16batch_inv_kernelEPKmPmmmj_param_1,
	.param .u64 _ZN3lux4cuda7modular16batch_inv_kernelEPKmPmmmj_param_2,
	.param .u64 _ZN3lux4cuda7modular16batch_inv_kernelEPKmPmmmj_param_3,
	.param .u32 _ZN3lux4cuda7modular16batch_inv_kernelEPKmPmmmj_param_4
)
{
	.reg .pred 	%p<23>;
	.reg .b32 	%r<9>;
	.reg .b64 	%rd<67>;

	ld.param.u64 	%rd27, [_ZN3lux4cuda7modular16batch_inv_kernelEPKmPmmmj_param_0];
	ld.param.u64 	%rd28, [_ZN3lux4cuda7modular16batch_inv_kernelEPKmPmmmj_param_1];
	ld.param.u64 	%rd29, [_ZN3lux4cuda7modular16batch_inv_kernelEPKmPmmmj_param_2];
	ld.param.u64 	%rd30, [_ZN3lux4cuda7modular16batch_inv_kernelEPKmPmmmj_param_3];
	ld.param.u32 	%r2, [_ZN3lux4cuda7modular16batch_inv_kernelEPKmPmmmj_param_4];
	mov.u32 	%r3, %ctaid.x;
	mov.u32 	%r4, %ntid.x;
	mov.u32 	%r5, %tid.x;
	mad.lo.s32 	%r1, %r3, %r4, %r5;
	setp.ge.u32 	%p1, %r1, %r2;
	@%p1 bra 	$L__BB5_13;
	cvta.to.global.u64 	%rd31, %rd27;
	mul.wide.u32 	%rd32, %r1, 8;
	add.s64 	%rd33, %rd31, %rd32;
	ld.global.nc.u64 	%rd1, [%rd33];
	add.s64 	%rd60, %rd29, -2;
	or.b64  	%rd34, %rd1, %rd29;
	and.b64  	%rd35, %rd34, -4294967296;
	setp.ne.s64 	%p2, %rd35, 0;
	@%p2 bra 	$L__BB5_3;
	cvt.u32.u64 	%r6, %rd29;
	cvt.u32.u64 	%r7, %rd1;
	rem.u32 	%r8, %r7, %r6;
	cvt.u64.u32 	%rd64, %r8;
	bra.uni 	$L__BB5_4;
$L__BB5_3:
	rem.u64 	%rd64, %rd1, %rd29;
$L__BB5_4:
	setp.eq.s64 	%p3, %rd60, 0;
	mov.b64 	%rd63, 1;
	@%p3 bra 	$L__BB5_12;
	mov.b64 	%rd63, 1;
	bra.uni 	$L__BB5_7;
$L__BB5_6:
	setp.lt.u64 	%p22, %rd60, 2;
	shr.u64 	%rd60, %rd60, 1;
	@%p22 bra 	$L__BB5_12;
$L__BB5_7:
	and.b64  	%rd38, %rd60, 1;
	setp.eq.b64 	%p4, %rd38, 1;
	not.pred 	%p5, %p4;
	@%p5 bra 	$L__BB5_10;
	mul.lo.s64 	%rd11, %rd63, %rd64;
	mul.hi.u64 	%rd39, %rd63, %rd64;
	mul.hi.u64 	%rd40, %rd39, %rd30;
	mul.lo.s64 	%rd41, %rd40, %rd29;
	mul.hi.u64 	%rd42, %rd40, %rd29;
	sub.s64 	%rd63, %rd11, %rd41;
	setp.lt.u64 	%p6, %rd11, %rd41;
	selp.s64 	%rd43, -1, 0, %p6;
	sub.s64 	%rd44, %rd39, %rd42;
	add.s64 	%rd62, %rd44, %rd43;
	setp.eq.s64 	%p7, %rd62, 0;
	setp.lt.u64 	%p8, %rd63, %rd29;
	and.pred  	%p9, %p7, %p8;
	@%p9 bra 	$L__BB5_10;
$L__BB5_9:
	sub.s64 	%rd63, %rd63, %rd29;
	setp.gt.u64 	%p10, %rd63, %rd11;
	selp.s64 	%rd45, -1, 0, %p10;
	add.s64 	%rd62, %rd62, %rd45;
	setp.ne.s64 	%p11, %rd62, 0;
	setp.ge.u64 	%p12, %rd63, %rd29;
	or.pred  	%p13, %p11, %p12;
	@%p13 bra 	$L__BB5_9;
$L__BB5_10:
	mul.lo.s64 	%rd19, %rd64, %rd64;
	mul.hi.u64 	%rd46, %rd64, %rd64;
	mul.hi.u64 	%rd47, %rd46, %rd30;
	mul.lo.s64 	%rd48, %rd47, %rd29;
	mul.hi.u64 	%rd49, %rd47, %rd29;
	sub.s64 	%rd64, %rd19, %rd48;
	setp.lt.u64 	%p14, %rd19, %rd48;
	selp.s64 	%rd50, -1, 0, %p14;
	sub.s64 	%rd51, %rd46, %rd49;
	add.s64 	%rd65, %rd51, %rd50;
	setp.eq.s64 	%p15, %rd65, 0;
	setp.lt.u64 	%p16, %rd64, %rd29;
	and.pred  	%p17, %p15, %p16;
	@%p17 bra 	$L__BB5_6;
$L__BB5_11:
	sub.s64 	%rd64, %rd64, %rd29;
	setp.gt.u64 	%p18, %rd64, %rd19;
	selp.s64 	%rd52, -1, 0, %p18;
	add.s64 	%rd65, %rd65, %rd52;
	setp.ne.s64 	%p19, %rd65, 0;
	setp.ge.u64 	%p20, %rd64, %rd29;
	or.pred  	%p21, %p19, %p20;
	@%p21 bra 	$L__BB5_11;
	bra.uni 	$L__BB5_6;
$L__BB5_12:
	cvta.to.global.u64 	%rd53, %rd28;
	add.s64 	%rd55, %rd53, %rd32;
	st.global.u64 	[%rd55], %rd63;
$L__BB5_13:
	ret;

}
	// .globl	_ZN3lux4cuda7modular20batch_to_mont_kernelEPKmPmmmmj
.visible .entry _ZN3lux4cuda7modular20batch_to_mont_kernelEPKmPmmmmj(
	.param .u64 .ptr .align 1 _ZN3lux4cuda7modular20batch_to_mont_kernelEPKmPmmmmj_param_0,
	.param .u64 .ptr .align 1 _ZN3lux4cuda7modular20batch_to_mont_kernelEPKmPmmmmj_param_1,
	.param .u64 _ZN3lux4cuda7modular20batch_to_mont_kernelEPKmPmmmmj_param_2,
	.param .u64 _ZN3lux4cuda7modular20batch_to_mont_kernelEPKmPmmmmj_param_3,
	.param .u64 _ZN3lux4cuda7modular20batch_to_mont_kernelEPKmPmmmmj_param_4,
	.param .u32 _ZN3lux4cuda7modular20batch_to_mont_kernelEPKmPmmmmj_param_5
)
{
	.reg .pred 	%p<4>;
	.reg .b32 	%r<6>;
	.reg .b64 	%rd<21>;

	ld.param.u64 	%rd1, [_ZN3lux4cuda7modular20batch_to_mont_kernelEPKmPmmmmj_param_0];
	ld.param.u64 	%rd2, [_ZN3lux4cuda7modular20batch_to_mont_kernelEPKmPmmmmj_param_1];
	ld.param.u64 	%rd3, [_ZN3lux4cuda7modular20batch_to_mont_kernelEPKmPmmmmj_param_2];
	ld.param.u64 	%rd4, [_ZN3lux4cuda7modular20batch_to_mont_kernelEPKmPmmmmj_param_3];
	ld.param.u64 	%rd5, [_ZN3lux4cuda7modular20batch_to_mont_kernelEPKmPmmmmj_param_4];
	ld.param.u32 	%r2, [_ZN3lux4cuda7modular20batch_to_mont_kernelEPKmPmmmmj_param_5];
	mov.u32 	%r3, %ctaid.x;
	mov.u32 	%r4, %ntid.x;
	mov.u32 	%r5, %tid.x;
	mad.lo.s32 	%r1, %r3, %r4, %r5;
	setp.ge.u32 	%p1, %r1, %r2;
	@%p1 bra 	$L__BB6_2;
	cvta.to.global.u64 	%rd6, %rd1;
	cvta.to.global.u64 	%rd7, %rd2;
	mul.wide.u32 	%rd8, %r1, 8;
	add.s64 	%rd9, %rd6, %rd8;
	ld.global.nc.u64 	%rd10, [%rd9];
	mul.hi.u64 	%rd11, %rd10, %rd4;
	mul.lo.s64 	%rd12, %rd5, %rd4;
	mul.lo.s64 	%rd13, %rd12, %rd10;
	mul.hi.u64 	%rd14, %rd13, %rd3;
	sub.s64 	%rd15, %rd11, %rd14;
	setp.lt.u64 	%p2, %rd11, %rd14;
	selp.b64 	%rd16, %rd3, 0, %p2;
	add.s64 	%rd17, %rd16, %rd15;
	setp.lt.u64 	%p3, %rd17, %rd3;
	selp.b64 	%rd18, 0, %rd3, %p3;
	sub.s64 	%rd19, %rd17, %rd18;
	add.s64 	%rd20, %rd7, %rd8;
	st.global.u64 	[%rd20], %rd19;
$L__BB6_2:
	ret;

}
	// .globl	_ZN3lux4cuda7modular22batch_from_mont_kernelEPKmPmmmj
.visible .entry _ZN3lux4cuda7modular22batch_from_mont_kernelEPKmPmmmj(
	.param .u64 .ptr .align 1 _ZN3lux4cuda7modular22batch_from_mont_kernelEPKmPmmmj_param_0,
	.param .u64 .ptr .align 1 _ZN3lux4cuda7modular22batch_from_mont_kernelEPKmPmmmj_param_1,
	.param .u64 _ZN3lux4cuda7modular22batch_from_mont_kernelEPKmPmmmj_param_2,
	.param .u64 _ZN3lux4cuda7modular22batch_from_mont_kernelEPKmPmmmj_param_3,
	.param .u32 _ZN3lux4cuda7modular22batch_from_mont_kernelEPKmPmmmj_param_4
)
{
	.reg .pred 	%p<4>;
	.reg .b32 	%r<6>;
	.reg .b64 	%rd<20>;

	ld.param.u64 	%rd1, [_ZN3lux4cuda7modular22batch_from_mont_kernelEPKmPmmmj_param_0];
	ld.param.u64 	%rd2, [_ZN3lux4cuda7modular22batch_from_mont_kernelEPKmPmmmj_param_1];
	ld.param.u64 	%rd3, [_ZN3lux4cuda7modular22batch_from_mont_kernelEPKmPmmmj_param_2];
	ld.param.u64 	%rd4, [_ZN3lux4cuda7modular22batch_from_mont_kernelEPKmPmmmj_param_3];
	ld.param.u32 	%r2, [_ZN3lux4cuda7modular22batch_from_mont_kernelEPKmPmmmj_param_4];
	mov.u32 	%r3, %ctaid.x;
	mov.u32 	%r4, %ntid.x;
	mov.u32 	%r5, %tid.x;
	mad.lo.s32 	%r1, %r3, %r4, %r5;
	setp.ge.u32 	%p1, %r1, %r2;
	@%p1 bra 	$L__BB7_2;
	cvta.to.global.u64 	%rd5, %rd1;
	cvta.to.global.u64 	%rd6, %rd2;
	mul.wide.u32 	%rd7, %r1, 8;
	add.s64 	%rd8, %rd5, %rd7;
	ld.global.nc.u64 	%rd9, [%rd8];
	mov.b64 	%rd10, 1;
	mul.hi.u64 	%rd11, %rd9, %rd10;
	mul.lo.s64 	%rd12, %rd9, %rd4;
	mul.hi.u64 	%rd13, %rd12, %rd3;
	sub.s64 	%rd14, %rd11, %rd13;
	setp.lt.u64 	%p2, %rd11, %rd13;
	selp.b64 	%rd15, %rd3, 0, %p2;
	add.s64 	%rd16, %rd15, %rd14;
	setp.lt.u64 	%p3, %rd16, %rd3;
	selp.b64 	%rd17, 0, %rd3, %p3;
	sub.s64 	%rd18, %rd16, %rd17;
	add.s64 	%rd19, %rd6, %rd7;
	st.global.u64 	[%rd19], %rd18;
$L__BB7_2:
	ret;

}


// ===== COMPILED SASS (sm_100) =====

	.target	sm_100

	.elftype	@"ET_EXEC"


//--------------------- .note.nv.tkinfo           --------------------------
	.section	.note.nv.tkinfo,"",@"SHT_NOTE"
	.sectionflags	@"SHF_NOTE_NV_TKINFO"
	.tkinfo
        /*0018*/ 	.word	0x00000002
        /*0030*/ 	.string	""
        /*0030*/ 	.string	"ptxas"
        /*0030*/ 	.string	"Cuda compilation tools, release 13.0, V13.0.88"
        /*0030*/ 	.string	"Build cuda_13.0.r13.0/compiler.36424714_0"
        /*0030*/ 	.string	"-arch sm_100 -m 64 "



//--------------------- .note.nv.cuinfo           --------------------------
	.section	.note.nv.cuinfo,"",@"SHT_NOTE"
	.sectionflags	@"SHF_NOTE_NV_CUINFO"
        /*0018*/ 	.short	0x0002
        /*001a*/ 	.short	0x0064
        /*001c*/ 	.short	0x0082
	.zero		2


//--------------------- .nv.info                  --------------------------
	.section	.nv.info,"",@"SHT_CUDA_INFO"
	.align	4


	//----- nvinfo : EIATTR_REGCOUNT
	.align		4
        /*0000*/ 	.byte	0x04, 0x2f
        /*0002*/ 	.short	(.L_1 - .L_0)
	.align		4
.L_0:
        /*0004*/ 	.word	index@(_ZN3lux4cuda7modular16batch_add_kernelEPKmS3_Pmmj)
        /*0008*/ 	.word	0x00000010


	//----- nvinfo : EIATTR_FRAME_SIZE
	.align		4
.L_1:
        /*000c*/ 	.byte	0x04, 0x11
        /*000e*/ 	.short	(.L_3 - .L_2)
	.align		4
.L_2:
        /*0010*/ 	.word	index@(_ZN3lux4cuda7modular16batch_add_kernelEPKmS3_Pmmj)
        /*0014*/ 	.word	0x00000000


	//----- nvinfo : EIATTR_REGCOUNT
	.align		4
.L_3:
        /*0018*/ 	.byte	0x04, 0x2f
        /*001a*/ 	.short	(.L_5 - .L_4)
	.align		4
.L_4:
        /*001c*/ 	.word	index@(_ZN3lux4cuda7modular16batch_sub_kernelEPKmS3_Pmmj)
        /*0020*/ 	.word	0x00000010


	//----- nvinfo : EIATTR_FRAME_SIZE
	.align		4
.L_5:
        /*0024*/ 	.byte	0x04, 0x11
        /*0026*/ 	.short	(.L_7 - .L_6)
	.align		4
.L_6:
        /*0028*/ 	.word	index@(_ZN3lux4cuda7modular16batch_sub_kernelEPKmS3_Pmmj)
        /*002c*/ 	.word	0x00000000


	//----- nvinfo : EIATTR_REGCOUNT
	.align		4
.L_7:
        /*0030*/ 	.byte	0x04, 0x2f
        /*0032*/ 	.short	(.L_9 - .L_8)
	.align		4
.L_8:
        /*0034*/ 	.word	index@(_ZN3lux4cuda7modular16batch_mul_kernelEPKmS3_Pmmmj)
        /*0038*/ 	.word	0x00000014


	//----- nvinfo : EIATTR_FRAME_SIZE
	.align		4
.L_9:
        /*003c*/ 	.byte	0x04, 0x11
        /*003e*/ 	.short	(.L_11 - .L_10)
	.align		4
.L_10:
        /*0040*/ 	.word	index@(_ZN3lux4cuda7modular16batch_mul_kernelEPKmS3_Pmmmj)
        /*0044*/ 	.word	0x00000000


	//----- nvinfo : EIATTR_REGCOUNT
	.align		4
.L_11:
        /*0048*/ 	.byte	0x04, 0x2f
        /*004a*/ 	.short	(.L_13 - .L_12)
	.align		4
.L_12:
        /*004c*/ 	.word	index@(_ZN3lux4cuda7modular21batch_mont_mul_kernelEPKmS3_Pmmmj)
        /*0050*/ 	.word	0x00000016


	//----- nvinfo : EIATTR_FRAME_SIZE
	.align		4
.L_13:
        /*0054*/ 	.byte	0x04, 0x11
        /*0056*/ 	.short	(.L_15 - .L_14)
	.align		4
.L_14:
        /*0058*/ 	.word	index@(_ZN3lux4cuda7modular21batch_mont_mul_kernelEPKmS3_Pmmmj)
        /*005c*/ 	.word	0x00000000


	//----- nvinfo : EIATTR_REGCOUNT
	.align		4
.L_15:
        /*0060*/ 	.byte	0x04, 0x2f
        /*0062*/ 	.short	(.L_17 - .L_16)
	.align		4
.L_16:
        /*0064*/ 	.word	index@(_ZN3lux4cuda7modular16batch_pow_kernelEPKmS3_Pmmmj)
        /*0068*/ 	.word	0x0000001a


	//----- nvinfo : EIATTR_FRAME_SIZE
	.align		4
.L_17:
        /*006c*/ 	.byte	0x04, 0x11
        /*006e*/ 	.short	(.L_19 - .L_18)
	.align		4
.L_18:
        /*0070*/ 	.word	index@($__internal_1_$__cuda_sm20_rem_u64)
        /*0074*/ 	.word	0x00000000


	//----- nvinfo : EIATTR_FRAME_SIZE
	.align		4
.L_19:
        /*0078*/ 	.byte	0x04, 0x11
        /*007a*/ 	.short	(.L_21 - .L_20)
	.align		4
.L_20:
        /*007c*/ 	.word	index@(_ZN3lux4cuda7modular16batch_pow_kernelEPKmS3_Pmmmj)
        /*0080*/ 	.word	0x00000000


	//----- nvinfo : EIATTR_REGCOUNT
	.align		4
.L_21:
        /*0084*/ 	.byte	0x04, 0x2f
        /*0086*/ 	.short	(.L_23 - .L_22)
	.align		4
.L_22:
        /*0088*/ 	.word	index@(_ZN3lux4cuda7modular16batch_inv_kernelEPKmPmmmj)
        /*008c*/ 	.word	0x00000015


	//----- nvinfo : EIATTR_FRAME_SIZE
	.align		4
.L_23:
        /*0090*/ 	.byte	0x04, 0x11
        /*0092*/ 	.short	(.L_25 - .L_24)
	.align		4
.L_24:
        /*0094*/ 	.word	index@($__internal_0_$__cuda_sm20_rem_u64)
        /*0098*/ 	.word	0x00000000


	//----- nvinfo : EIATTR_FRAME_SIZE
	.align		4
.L_25:
        /*009c*/ 	.byte	0x04, 0x11
        /*009e*/ 	.short	(.L_27 - .L_26)
	.align		4
.L_26:
        /*00a0*/ 	.word	index@(_ZN3lux4cuda7modular16batch_inv_kernelEPKmPmmmj)
        /*00a4*/ 	.word	0x00000000


	//----- nvinfo : EIATTR_REGCOUNT
	.align		4
.L_27:
        /*00a8*/ 	.byte	0x04, 0x2f
        /*00aa*/ 	.short	(.L_29 - .L_28)
	.align		4
.L_28:
        /*00ac*/ 	.word	index@(_ZN3lux4cuda7modular20batch_to_mont_kernelEPKmPmmmmj)
        /*00b0*/ 	.word	0x00000016


	//----- nvinfo : EIATTR_FRAME_SIZE
	.align		4
.L_29:
        /*00b4*/ 	.byte	0x04, 0x11
        /*00b6*/ 	.short	(.L_31 - .L_30)
	.align		4
.L_30:
        /*00b8*/ 	.word	index@(_ZN3lux4cuda7modular20batch_to_mont_kernelEPKmPmmmmj)
        /*00bc*/ 	.word	0x00000000


	//----- nvinfo : EIATTR_REGCOUNT
	.align		4
.L_31:
        /*00c0*/ 	.byte	0x04, 0x2f
        /*00c2*/ 	.short	(.L_33 - .L_32)
	.align		4
.L_32:
        /*00c4*/ 	.word	index@(_ZN3lux4cuda7modular22batch_from_mont_kernelEPKmPmmmj)
        /*00c8*/ 	.word	0x00000010


	//----- nvinfo : EIATTR_FRAME_SIZE
	.align		4
.L_33:
        /*00cc*/ 	.byte	0x04, 0x11
        /*00ce*/ 	.short	(.L_35 - .L_34)
	.align		4
.L_34:
        /*00d0*/ 	.word	index@(_ZN3lux4cuda7modular22batch_from_mont_kernelEPKmPmmmj)
        /*00d4*/ 	.word	0x00000000


	//----- nvinfo : EIATTR_MIN_STACK_SIZE
	.align		4
.L_35:
        /*00d8*/ 	.byte	0x04, 0x12
        /*00da*/ 	.short	(.L_37 - .L_36)
	.align		4
.L_36:
        /*00dc*/ 	.word	index@(_ZN3lux4cuda7modular22batch_from_mont_kernelEPKmPmmmj)
        /*00e0*/ 	.word	0x00000000


	//----- nvinfo : EIATTR_MIN_STACK_SIZE
	.align		4
.L_37:
        /*00e4*/ 	.byte	0x04, 0x12
        /*00e6*/ 	.short	(.L_39 - .L_38)
	.align		4
.L_38:
        /*00e8*/ 	.word	index@(_ZN3lux4cuda7modular20batch_to_mont_kernelEPKmPmmmmj)
        /*00ec*/ 	.word	0x00000000


	//----- nvinfo : EIATTR_MIN_STACK_SIZE
	.align		4
.L_39:
        /*00f0*/ 	.byte	0x04, 0x12
        /*00f2*/ 	.short	(.L_41 - .L_40)
	.align		4
.L_40:
        /*00f4*/ 	.word	index@(_ZN3lux4cuda7modular16batch_inv_kernelEPKmPmmmj)
        /*00f8*/ 	.word	0x00000000


	//----- nvinfo : EIATTR_MIN_STACK_SIZE
	.align		4
.L_41:
        /*00fc*/ 	.byte	0x04, 0x12
        /*00fe*/ 	.short	(.L_43 - .L_42)
	.align		4
.L_42:
        /*0100*/ 	.word	index@(_ZN3lux4cuda7modular16batch_pow_kernelEPKmS3_Pmmmj)
        /*0104*/ 	.word	0x00000000


	//----- nvinfo : EIATTR_MIN_STACK_SIZE
	.align		4
.L_43:
        /*0108*/ 	.byte	0x04, 0x12
        /*010a*/ 	.short	(.L_45 - .L_44)
	.align		4
.L_44:
        /*010c*/ 	.word	index@(_ZN3lux4cuda7modular21batch_mont_mul_kernelEPKmS3_Pmmmj)
        /*0110*/ 	.word	0x00000000


	//----- nvinfo : EIATTR_MIN_STACK_SIZE
	.align		4
.L_45:
        /*0114*/ 	.byte	0x04, 0x12
        /*0116*/ 	.short	(.L_47 - .L_46)
	.align		4
.L_46:
        /*0118*/ 	.word	index@(_ZN3lux4cuda7modular16batch_mul_kernelEPKmS3_Pmmmj)
        /*011c*/ 	.word	0x00000000


	//----- nvinfo : EIATTR_MIN_STACK_SIZE
	.align		4
.L_47:
        /*0120*/ 	.byte	0x04, 0x12
        /*0122*/ 	.short	(.L_49 - .L_48)
	.align		4
.L_48:
        /*0124*/ 	.word	index@(_ZN3lux4cuda7modular16batch_sub_kernelEPKmS3_Pmmj)
        /*0128*/ 	.word	0x00000000


	//----- nvinfo : EIATTR_MIN_STACK_SIZE
	.align		4
.L_49:
        /*012c*/ 	.byte	0x04, 0x12
        /*012e*/ 	.short	(.L_51 - .L_50)
	.align		4
.L_50:
        /*0130*/ 	.word	index@(_ZN3lux4cuda7modular16batch_add_kernelEPKmS3_Pmmj)
        /*0134*/ 	.word	0x00000000
.L_51:


//--------------------- .nv.compat                --------------------------
	.section	.nv.compat,"",@"SHT_CUDA_COMPAT_INFO"
	.align	4
        /*0000*/ 	.byte	0x02, 0x09, 0x00, 0x00, 0x02, 0x02, 0x01, 0x00, 0x02, 0x05, 0x05, 0x00, 0x03, 0x07, 0x01, 0x01
        /*0010*/ 	.byte	0x02, 0x03, 0x00, 0x00, 0x02, 0x06, 0x01, 0x00, 0x04, 0x0b, 0x08, 0x00, 0x09, 0x00, 0x00, 0x00
        /*0020*/ 	.byte	0x00, 0x00, 0x00, 0x00


//--------------------- .nv.info._ZN3lux4cuda7modular22batch_from_mont_kernelEPKmPmmmj --------------------------
	.section	.nv.info._ZN3lux4cuda7modular22batch_from_mont_kernelEPKmPmmmj,"",@"SHT_CUDA_INFO"
	.sectionflags	@""
	.align	4


	//----- nvinfo : EIATTR_CUDA_API_VERSION
	.align		4
        /*0000*/ 	.byte	0x04, 0x37
        /*0002*/ 	.short	(.L_53 - .L_52)
.L_52:
        /*0004*/ 	.word	0x00000082


	//----- nvinfo : EIATTR_KPARAM_INFO
	.align		4
.L_53:
        /*0008*/ 	.byte	0x04, 0x17
        /*000a*/ 	.short	(.L_55 - .L_54)
.L_54:
        /*000c*/ 	.word	0x00000000
        /*0010*/ 	.short	0x0004
        /*0012*/ 	.short	0x0020
        /*0014*/ 	.byte	0x00, 0xf0, 0x11, 0x00


	//----- nvinfo : EIATTR_KPARAM_INFO
	.align		4
.L_55:
        /*0018*/ 	.byte	0x04, 0x17
        /*001a*/ 	.short	(.L_57 - .L_56)
.L_56:
        /*001c*/ 	.word	0x00000000
        /*0020*/ 	.short	0x0003
        /*0022*/ 	.short	0x0018
        /*0024*/ 	.byte	0x00, 0xf0, 0x21, 0x00


	//----- nvinfo : EIATTR_KPARAM_INFO
	.align		4
.L_57:
        /*0028*/ 	.byte	0x04, 0x17
        /*002a*/ 	.short	(.L_59 - .L_58)
.L_58:
        /*002c*/ 	.word	0x00000000
        /*0030*/ 	.short	0x0002
        /*0032*/ 	.short	0x0010
        /*0034*/ 	.byte	0x00, 0xf0, 0x21, 0x00


	//----- nvinfo : EIATTR_KPARAM_INFO
	.align		4
.L_59:
        /*0038*/ 	.byte	0x04, 0x17
        /*003a*/ 	.short	(.L_61 - .L_60)
.L_60:
        /*003c*/ 	.word	0x00000000
        /*0040*/ 	.short	0x0001
        /*0042*/ 	.short	0x0008
        /*0044*/ 	.byte	0x00, 0xf5, 0x21, 0x00


	//----- nvinfo : EIATTR_KPARAM_INFO
	.align		4
.L_61:
        /*0048*/ 	.byte	0x04, 0x17
        /*004a*/ 	.short	(.L_63 - .L_62)
.L_62:
        /*004c*/ 	.word	0x00000000
        /*0050*/ 	.short	0x0000
        /*0052*/ 	.short	0x0000
        /*0054*/ 	.byte	0x00, 0xf5, 0x21, 0x00


	//----- nvinfo : EIATTR_SPARSE_MMA_MASK
	.align		4
.L_63:
        /*0058*/ 	.byte	0x03, 0x50
        /*005a*/ 	.short	0x0000


	//----- nvinfo : EIATTR_MAXREG_COUNT
	.align		4
        /*005c*/ 	.byte	0x03, 0x1b
        /*005e*/ 	.short	0x00ff


	//----- nvinfo : EIATTR_MERCURY_ISA_VERSION
	.align		4
        /*0060*/ 	.byte	0x03, 0x5f
        /*0062*/ 	.short	0x0101


	//----- nvinfo : EIATTR_VRC_CTA_INIT_COUNT
	.align		4
        /*0064*/ 	.byte	0x02, 0x4a
	.zero		1
	.zero		1


	//----- nvinfo : EIATTR_EXIT_INSTR_OFFSETS
	.align		4
        /*0068*/ 	.byte	0x04, 0x1c
        /*006a*/ 	.short	(.L_65 - .L_64)


	//   ....[0]....
.L_64:
        /*006c*/ 	.word	0x00000070


	//   ....[1]....
        /*0070*/ 	.word	0x00000280


	//----- nvinfo : EIATTR_CBANK_PARAM_SIZE
	.align		4
.L_65:
        /*0074*/ 	.byte	0x03, 0x19
        /*0076*/ 	.short	0x0024


	//----- nvinfo : EIATTR_PARAM_CBANK
	.align		4
        /*0078*/ 	.byte	0x04, 0x0a
        /*007a*/ 	.short	(.L_67 - .L_66)
	.align		4
.L_66:
        /*007c*/ 	.word	index@(.nv.constant0._ZN3lux4cuda7modular22batch_from_mont_kernelEPKmPmmmj)
        /*0080*/ 	.short	0x0380
        /*0082*/ 	.short	0x0024


	//----- nvinfo : EIATTR_SW_WAR
	.align		4
.L_67:
        /*0084*/ 	.byte	0x04, 0x36
        /*0086*/ 	.short	(.L_69 - .L_68)
.L_68:
        /*0088*/ 	.word	0x00000008
.L_69:


//--------------------- .nv.info._ZN3lux4cuda7modular20batch_to_mont_kernelEPKmPmmmmj --------------------------
	.section	.nv.info._ZN3lux4cuda7modular20batch_to_mont_kernelEPKmPmmmmj,"",@"SHT_CUDA_INFO"
	.sectionflags	@""
	.align	4


	//----- nvinfo : EIATTR_CUDA_API_VERSION
	.align		4
        /*0000*/ 	.byte	0x04, 0x37
        /*0002*/ 	.short	(.L_71 - .L_70)
.L_70:
        /*0004*/ 	.word	0x00000082


	//----- nvinfo : EIATTR_KPARAM_INFO
	.align		4
.L_71:
        /*0008*/ 	.byte	0x04, 0x17
        /*000a*/ 	.short	(.L_73 - .L_72)
.L_72:
        /*000c*/ 	.word	0x00000000
        /*0010*/ 	.short	0x0005
        /*0012*/ 	.short	0x0028
        /*0014*/ 	.byte	0x00, 0xf0, 0x11, 0x00


	//----- nvinfo : EIATTR_KPARAM_INFO
	.align		4
.L_73:
        /*0018*/ 	.byte	0x04, 0x17
        /*001a*/ 	.short	(.L_75 - .L_74)
.L_74:
        /*001c*/ 	.word	0x00000000
        /*0020*/ 	.short	0x0004
        /*0022*/ 	.short	0x0020
        /*0024*/ 	.byte	0x00, 0xf0, 0x21, 0x00


	//----- nvinfo : EIATTR_KPARAM_INFO
	.align		4
.L_75:
        /*0028*/ 	.byte	0x04, 0x17
        /*002a*/ 	.short	(.L_77 - .L_76)
.L_76:
        /*002c*/ 	.word	0x00000000
        /*0030*/ 	.short	0x0003
        /*0032*/ 	.short	0x0018
        /*0034*/ 	.byte	0x00, 0xf0, 0x21, 0x00


	//----- nvinfo : EIATTR_KPARAM_INFO
	.align		4
.L_77:
        /*0038*/ 	.byte	0x04, 0x17
        /*003a*/ 	.short	(.L_79 - .L_78)
.L_78:
        /*003c*/ 	.word	0x00000000
        /*0040*/ 	.short	0x0002
        /*0042*/ 	.short	0x0010
        /*0044*/ 	.byte	0x00, 0xf0, 0x21, 0x00


	//----- nvinfo : EIATTR_KPARAM_INFO
	.align		4
.L_79:
        /*0048*/ 	.byte	0x04, 0x17
        /*004a*/ 	.short	(.L_81 - .L_80)
.L_80:
        /*004c*/ 	.word	0x00000000
        /*0050*/ 	.short	0x0001
        /*0052*/ 	.short	0x0008
        /*0054*/ 	.byte	0x00, 0xf5, 0x21, 0x00


	//----- nvinfo : EIATTR_KPARAM_INFO
	.align		4
.L_81:
        /*0058*/ 	.byte	0x04, 0x17
        /*005a*/ 	.short	(.L_83 - .L_82)
.L_82:
        /*005c*/ 	.word	0x00000000
        /*0060*/ 	.short	0x0000
        /*0062*/ 	.short	0x0000
        /*0064*/ 	.byte	0x00, 0xf5, 0x21, 0x00


	//----- nvinfo : EIATTR_SPARSE_MMA_MASK
	.align		4
.L_83:
        /*0068*/ 	.byte	0x03, 0x50
        /*006a*/ 	.short	0x0000


	//----- nvinfo : EIATTR_MAXREG_COUNT
	.align		4
        /*006c*/ 	.byte	0x03, 0x1b
        /*006e*/ 	.short	0x00ff


	//----- nvinfo : EIATTR_MERCURY_ISA_VERSION
	.align		4
        /*0070*/ 	.byte	0x03, 0x5f
        /*0072*/ 	.short	0x0101


	//----- nvinfo : EIATTR_VRC_CTA_INIT_COUNT
	.align		4
        /*0074*/ 	.byte	0x02, 0x4a
	.zero		1
	.zero		1


	//----- nvinfo : EIATTR_EXIT_INSTR_OFFSETS
	.align		4
        /*0078*/ 	.byte	0x04, 0x1c
        /*007a*/ 	.short	(.L_85 - .L_84)


	//   ....[0]....
.L_84:
        /*007c*/ 	.word	0x00000070


	//   ....[1]....
        /*0080*/ 	.word	0x00000340


	//----- nvinfo : EIATTR_CBANK_PARAM_SIZE
	.align		4
.L_85:
        /*0084*/ 	.byte	0x03, 0x19
        /*0086*/ 	.short	0x002c


	//----- nvinfo : EIATTR_PARAM_CBANK
	.align		4
        /*0088*/ 	.byte	0x04, 0x0a
        /*008a*/ 	.short	(.L_87 - .L_86)
	.align		4
.L_86:
        /*008c*/ 	.word	index@(.nv.constant0._ZN3lux4cuda7modular20batch_to_mont_kernelEPKmPmmmmj)
        /*0090*/ 	.short	0x0380
        /*0092*/ 	.short	0x002c


	//----- nvinfo : EIATTR_SW_WAR
	.align		4
.L_87:
        /*0094*/ 	.byte	0x04, 0x36
        /*0096*/ 	.short	(.L_89 - .L_88)
.L_88:
        /*0098*/ 	.word	0x00000008
.L_89:


//--------------------- .nv.info._ZN3lux4cuda7modular16batch_inv_kernelEPKmPmmmj --------------------------
	.section	.nv.info._ZN3lux4cuda7modular16batch_inv_kernelEPKmPmmmj,"",@"SHT_CUDA_INFO"
	.sectionflags	@""
	.align	4


	//----- nvinfo : EIATTR_CUDA_API_VERSION
	.align		4
        /*0000*/ 	.byte	0x04, 0x37
        /*0002*/ 	.short	(.L_91 - .L_90)
.L_90:
        /*0004*/ 	.word	0x00000082


	//----- nvinfo : EIATTR_KPARAM_INFO
	.align		4
.L_91:
        /*0008*/ 	.byte	0x04, 0x17
        /*000a*/ 	.short	(.L_93 - .L_92)
.L_92:
        /*000c*/ 	.word	0x00000000
        /*0010*/ 	.short	0x0004
        /*0012*/ 	.short	0x0020
        /*0014*/ 	.byte	0x00, 0xf0, 0x11, 0x00


	//----- nvinfo : EIATTR_KPARAM_INFO
	.align		4
.L_93:
        /*0018*/ 	.byte	0x04, 0x17
        /*001a*/ 	.short	(.L_95 - .L_94)
.L_94:
        /*001c*/ 	.word	0x00000000
        /*0020*/ 	.short	0x0003
        /*0022*/ 	.short	0x0018
        /*0024*/ 	.byte	0x00, 0xf0, 0x21, 0x00


	//----- nvinfo : EIATTR_KPARAM_INFO
	.align		4
.L_95:
        /*0028*/ 	.byte	0x04, 0x17
        /*002a*/ 	.short	(.L_97 - .L_96)
.L_96:
        /*002c*/ 	.word	0x00000000
        /*0030*/ 	.short	0x0002
        /*0032*/ 	.short	0x0010
        /*0034*/ 	.byte	0x00, 0xf0, 0x21, 0x00


	//----- nvinfo : EIATTR_KPARAM_INFO
	.align		4
.L_97:
        /*0038*/ 	.byte	0x04, 0x17
        /*003a*/ 	.short	(.L_99 - .L_98)
.L_98:
        /*003c*/ 	.word	0x00000000
        /*0040*/ 	.short	0x0001
        /*0042*/ 	.short	0x0008
        /*0044*/ 	.byte	0x00, 0xf5, 0x21, 0x00


	//----- nvinfo : EIATTR_KPARAM_INFO
	.align		4
.L_99:
        /*0048*/ 	.byte	0x04, 0x17
        /*004a*/ 	.short	(.L_101 - .L_100)
.L_100:
        /*004c*/ 	.word	0x00000000
        /*0050*/ 	.short	0x0000
        /*0052*/ 	.short	0x0000
        /*0054*/ 	.byte	0x00, 0xf5, 0x21, 0x00


	//----- nvinfo : EIATTR_SPARSE_MMA_MASK
	.align		4
.L_101:
        /*0058*/ 	.byte	0x03, 0x50
        /*005a*/ 	.short	0x0000


	//----- nvinfo : EIATTR_MAXREG_COUNT
	.align		4
        /*005c*/ 	.byte	0x03, 0x1b
        /*005e*/ 	.short	0x00ff


	//----- nvinfo : EIATTR_MERCURY_ISA_VERSION
	.align		4
        /*0060*/ 	.byte	0x03, 0x5f
        /*0062*/ 	.short	0x0101


	//----- nvinfo : EIATTR_VRC_CTA_INIT_COUNT
	.align		4
        /*0064*/ 	.byte	0x02, 0x4a
	.zero		1
	.zero		1


	//----- nvinfo : EIATTR_EXIT_INSTR_OFFSETS
	.align		4
        /*0068*/ 	.byte	0x04, 0x1c
        /*006a*/ 	.short	(.L_103 - .L_102)


	//   ....[0]....
.L_102:
        /*006c*/ 	.word	0x00000070


	//   ....[1]....
        /*0070*/ 	.word	0x000009e0


	//----- nvinfo : EIATTR_CRS_STACK_SIZE
	.align		4
.L_103:
        /*0074*/ 	.byte	0x04, 0x1e
        /*0076*/ 	.short	(.L_105 - .L_104)
.L_104:
        /*0078*/ 	.word	0x00000000


	//----- nvinfo : EIATTR_CBANK_PARAM_SIZE
	.align		4
.L_105:
        /*007c*/ 	.byte	0x03, 0x19
        /*007e*/ 	.short	0x0024


	//----- nvinfo : EIATTR_PARAM_CBANK
	.align		4
        /*0080*/ 	.byte	0x04, 0x0a
        /*0082*/ 	.short	(.L_107 - .L_106)
	.align		4
.L_106:
        /*0084*/ 	.word	index@(.nv.constant0._ZN3lux4cuda7modular16batch_inv_kernelEPKmPmmmj)
        /*0088*/ 	.short	0x0380
        /*008a*/ 	.short	0x0024


	//----- nvinfo : EIATTR_SW_WAR
	.align		4
.L_107:
        /*008c*/ 	.byte	0x04, 0x36
        /*008e*/ 	.short	(.L_109 - .L_108)
.L_108:
        /*0090*/ 	.word	0x00000008
.L_109:


//--------------------- .nv.info._ZN3lux4cuda7modular16batch_pow_kernelEPKmS3_Pmmmj --------------------------
	.section	.nv.info._ZN3lux4cuda7modular16batch_pow_kernelEPKmS3_Pmmmj,"",@"SHT_CUDA_INFO"
	.sectionflags	@""
	.align	4


	//----- nvinfo : EIATTR_CUDA_API_VERSION
	.align		4
        /*0000*/ 	.byte	0x04, 0x37
        /*0002*/ 	.short	(.L_111 - .L_110)
.L_110:
        /*0004*/ 	.word	0x00000082


	//----- nvinfo : EIATTR_KPARAM_INFO
	.align		4
.L_111:
        /*0008*/ 	.byte	0x04, 0x17
        /*000a*/ 	.short	(.L_113 - .L_112)
.L_112:
        /*000c*/ 	.word	0x00000000
        /*0010*/ 	.short	0x0005
        /*0012*/ 	.short	0x0028
        /*0014*/ 	.byte	0x00, 0xf0, 0x11, 0x00


	//----- nvinfo : EIATTR_KPARAM_INFO
	.align		4
.L_113:
        /*0018*/ 	.byte	0x04, 0x17
        /*001a*/ 	.short	(.L_115 - .L_114)
.L_114:
        /*001c*/ 	.word	0x00000000
        /*0020*/ 	.short	0x0004
        /*0022*/ 	.short	0x0020
        /*0024*/ 	.byte	0x00, 0xf0, 0x21, 0x00


	//----- nvinfo : EIATTR_KPARAM_INFO
	.align		4
.L_115:
        /*0028*/ 	.byte	0x04, 0x17
        /*002a*/ 	.short	(.L_117 - .L_116)
.L_116:
        /*002c*/ 	.word	0x00000000
        /*0030*/ 	.short	0x0003
        /*0032*/ 	.short	0x0018
        /*0034*/ 	.byte	0x00, 0xf0, 0x21, 0x00


	//----- nvinfo : EIATTR_KPARAM_INFO
	.align		4
.L_117:
        /*0038*/ 	.byte	0x04, 0x17
        /*003a*/ 	.short	(.L_119 - .L_118)
.L_118:
        /*003c*/ 	.word	0x00000000
        /*0040*/ 	.short	0x0002
        /*0042*/ 	.short	0x0010
        /*0044*/ 	.byte	0x00, 0xf5, 0x21, 0x00


	//----- nvinfo : EIATTR_KPARAM_INFO
	.align		4
.L_119:
        /*0048*/ 	.byte	0x04, 0x17
        /*004a*/ 	.short	(.L_121 - .L_120)
.L_120:
        /*004c*/ 	.word	0x00000000
        /*0050*/ 	.short	0x0001
        /*0052*/ 	.short	0x0008
        /*0054*/ 	.byte	0x00, 0xf5, 0x21, 0x00


	//----- nvinfo : EIATTR_KPARAM_INFO
	.align		4
.L_121:
        /*0058*/ 	.byte	0x04, 0x17
        /*005a*/ 	.short	(.L_123 - .L_122)
.L_122:
        /*005c*/ 	.word	0x00000000
        /*0060*/ 	.short	0x0000
        /*0062*/ 	.short	0x0000
        /*0064*/ 	.byte	0x00, 0xf5, 0x21, 0x00


	//----- nvinfo : EIATTR_SPARSE_MMA_MASK
	.align		4
.L_123:
        /*0068*/ 	.byte	0x03, 0x50
        /*006a*/ 	.short	0x0000


	//----- nvinfo : EIATTR_MAXREG_COUNT
	.align		4
        /*006c*/ 	.byte	0x03, 0x1b
        /*006e*/ 	.short	0x00ff


	//----- nvinfo : EIATTR_MERCURY_ISA_VERSION
	.align		4
        /*0070*/ 	.byte	0x03, 0x5f
        /*0072*/ 	.short	0x0101


	//----- nvinfo : EIATTR_VRC_CTA_INIT_COUNT
	.align		4
        /*0074*/ 	.byte	0x02, 0x4a
	.zero		1
	.zero		1


	//----- nvinfo : EIATTR_EXIT_INSTR_OFFSETS
	.align		4
        /*0078*/ 	.byte	0x04, 0x1c
        /*007a*/ 	.short	(.L_125 - .L_124)


	//   ....[0]....
.L_124:
        /*007c*/ 	.word	0x00000070


	//   ....[1]....
        /*0080*/ 	.word	0x00000a70


	//----- nvinfo : EIATTR_CRS_STACK_SIZE
	.align		4
.L_125:
        /*0084*/ 	.byte	0x04, 0x1e
        /*0086*/ 	.short	(.L_127 - .L_126)
.L_126:
        /*0088*/ 	.word	0x00000000


	//----- nvinfo : EIATTR_CBANK_PARAM_SIZE
	.align		4
.L_127:
        /*008c*/ 	.byte	0x03, 0x19
        /*008e*/ 	.short	0x002c


	//----- nvinfo : EIATTR_PARAM_CBANK
	.align		4
        /*0090*/ 	.byte	0x04, 0x0a
        /*0092*/ 	.short	(.L_129 - .L_128)
	.align		4
.L_128:
        /*0094*/ 	.word	index@(.nv.constant0._ZN3lux4cuda7modular16batch_pow_kernelEPKmS3_Pmmmj)
        /*0098*/ 	.short	0x0380
        /*009a*/ 	.short	0x002c


	//----- nvinfo : EIATTR_SW_WAR
	.align		4
.L_129:
        /*009c*/ 	.byte	0x04, 0x36
        /*009e*/ 	.short	(.L_131 - .L_130)
.L_130:
        /*00a0*/ 	.word	0x00000008
.L_131:


//--------------------- .nv.info._ZN3lux4cuda7modular21batch_mont_mul_kernelEPKmS3_Pmmmj --------------------------
	.section	.nv.info._ZN3lux4cuda7modular21batch_mont_mul_kernelEPKmS3_Pmmmj,"",@"SHT_CUDA_INFO"
	.sectionflags	@""
	.align	4


	//----- nvinfo : EIATTR_CUDA_API_VERSION
	.align		4
        /*0000*/ 	.byte	0x04, 0x37
        /*0002*/ 	.short	(.L_133 - .L_132)
.L_132:
        /*0004*/ 	.word	0x00000082


	//----- nvinfo : EIATTR_KPARAM_INFO
	.align		4
.L_133:
        /*0008*/ 	.byte	0x04, 0x17
        /*000a*/ 	.short	(.L_135 - .L_134)
.L_134:
        /*000c*/ 	.word	0x00000000
        /*0010*/ 	.short	0x0005
        /*0012*/ 	.short	0x0028
        /*0014*/ 	.byte	0x00, 0xf0, 0x11, 0x00


	//----- nvinfo : EIATTR_KPARAM_INFO
	.align		4
.L_135:
        /*0018*/ 	.byte	0x04, 0x17
        /*001a*/ 	.short	(.L_137 - .L_136)
.L_136:
        /*001c*/ 	.word	0x00000000
        /*0020*/ 	.short	0x0004
        /*0022*/ 	.short	0x0020
        /*0024*/ 	.byte	0x00, 0xf0, 0x21, 0x00


	//----- nvinfo : EIATTR_KPARAM_INFO
	.align		4
.L_137:
        /*0028*/ 	.byte	0x04, 0x17
        /*002a*/ 	.short	(.L_139 - .L_138)
.L_138:
        /*002c*/ 	.word	0x00000000
        /*0030*/ 	.short	0x0003
        /*0032*/ 	.short	0x0018
        /*0034*/ 	.byte	0x00, 0xf0, 0x21, 0x00


	//----- nvinfo : EIATTR_KPARAM_INFO
	.align		4
.L_139:
        /*0038*/ 	.byte	0x04, 0x17
        /*003a*/ 	.short	(.L_141 - .L_140)
.L_140:
        /*003c*/ 	.word	0x00000000
        /*0040*/ 	.short	0x0002
        /*0042*/ 	.short	0x0010
        /*0044*/ 	.byte	0x00, 0xf5, 0x21, 0x00


	//----- nvinfo : EIATTR_KPARAM_INFO
	.align		4
.L_141:
        /*0048*/ 	.byte	0x04, 0x17
        /*004a*/ 	.short	(.L_143 - .L_142)
.L_142:
        /*004c*/ 	.word	0x00000000
        /*0050*/ 	.short	0x0001
        /*0052*/ 	.short	0x0008
        /*0054*/ 	.byte	0x00, 0xf5, 0x21, 0x00


	//----- nvinfo : EIATTR_KPARAM_INFO
	.align		4
.L_143:
        /*0058*/ 	.byte	0x04, 0x17
        /*005a*/ 	.short	(.L_145 - .L_144)
.L_144:
        /*005c*/ 	.word	0x00000000
        /*0060*/ 	.short	0x0000
        /*0062*/ 	.short	0x0000
        /*0064*/ 	.byte	0x00, 0xf5, 0x21, 0x00


	//----- nvinfo : EIATTR_SPARSE_MMA_MASK
	.align		4
.L_145:
        /*0068*/ 	.byte	0x03, 0x50
        /*006a*/ 	.short	0x0000


	//----- nvinfo : EIATTR_MAXREG_COUNT
	.align		4
        /*006c*/ 	.byte	0x03, 0x1b
        /*006e*/ 	.short	0x00ff


	//----- nvinfo : EIATTR_MERCURY_ISA_VERSION
	.align		4
        /*0070*/ 	.byte	0x03, 0x5f
        /*0072*/ 	.short	0x0101


	//----- nvinfo : EIATTR_VRC_CTA_INIT_COUNT
	.align		4
        /*0074*/ 	.byte	0x02, 0x4a
	.zero		1
	.zero		1


	//----- nvinfo : EIATTR_EXIT_INSTR_OFFSETS
	.align		4
        /*0078*/ 	.byte	0x04, 0x1c
        /*007a*/ 	.short	(.L_147 - .L_146)


	//   ....[0]....
.L_146:
        /*007c*/ 	.word	0x00000070


	//   ....[1]....
        /*0080*/ 	.word	0x00000360


	//----- nvinfo : EIATTR_CBANK_PARAM_SIZE
	.align		4
.L_147:
        /*0084*/ 	.byte	0x03, 0x19
        /*0086*/ 	.short	0x002c


	//----- nvinfo : EIATTR_PARAM_CBANK
	.align		4
        /*0088*/ 	.byte	0x04, 0x0a
        /*008a*/ 	.short	(.L_149 - .L_148)
	.align		4
.L_148:
        /*008c*/ 	.word	index@(.nv.constant0._ZN3lux4cuda7modular21batch_mont_mul_kernelEPKmS3_Pmmmj)
        /*0090*/ 	.short	0x0380
        /*0092*/ 	.short	0x002c


	//----- nvinfo : EIATTR_SW_WAR
	.align		4
.L_149:
        /*0094*/ 	.byte	0x04, 0x36
        /*0096*/ 	.short	(.L_151 - .L_150)
.L_150:
        /*0098*/ 	.word	0x00000008
.L_151:


//--------------------- .nv.info._ZN3lux4cuda7modular16batch_mul_kernelEPKmS3_Pmmmj --------------------------
	.section	.nv.info._ZN3lux4cuda7modular16batch_mul_kernelEPKmS3_Pmmmj,"",@"SHT_CUDA_INFO"
	.sectionflags	@""
	.align	4


	//----- nvinfo : EIATTR_CUDA_API_VERSION
	.align		4
        /*0000*/ 	.byte	0x04, 0x37
        /*0002*/ 	.short	(.L_153 - .L_152)
.L_152:
        /*0004*/ 	.word	0x00000082


	//----- nvinfo : EIATTR_KPARAM_INFO
	.align		4
.L_153:
        /*0008*/ 	.byte	0x04, 0x17
        /*000a*/ 	.short	(.L_155 - .L_154)
.L_154:
        /*000c*/ 	.word	0x00000000
        /*0010*/ 	.short	0x0005
        /*0012*/ 	.short	0x0028
        /*0014*/ 	.byte	0x00, 0xf0, 0x11, 0x00


	//----- nvinfo : EIATTR_KPARAM_INFO
	.align		4
.L_155:
        /*0018*/ 	.byte	0x04, 0x17
        /*001a*/ 	.short	(.L_157 - .L_156)
.L_156:
        /*001c*/ 	.word	0x00000000
        /*0020*/ 	.short	0x0004
        /*0022*/ 	.short	0x0020
        /*0024*/ 	.byte	0x00, 0xf0, 0x21, 0x00


	//----- nvinfo : EIATTR_KPARAM_INFO
	.align		4
.L_157:
        /*0028*/ 	.byte	0x04, 0x17
        /*002a*/ 	.short	(.L_159 - .L_158)
.L_158:
        /*002c*/ 	.word	0x00000000
        /*0030*/ 	.short	0x0003
        /*0032*/ 	.short	0x0018
        /*0034*/ 	.byte	0x00, 0xf0, 0x21, 0x00


	//----- nvinfo : EIATTR_KPARAM_INFO
	.align		4
.L_159:
        /*0038*/ 	.byte	0x04, 0x17
        /*003a*/ 	.short	(.L_161 - .L_160)
.L_160:
        /*003c*/ 	.word	0x00000000
        /*0040*/ 	.short	0x0002
        /*0042*/ 	.short	0x0010
        /*0044*/ 	.byte	0x00, 0xf5, 0x21, 0x00


	//----- nvinfo : EIATTR_KPARAM_INFO
	.align		4
.L_161:
        /*0048*/ 	.byte	0x04, 0x17
        /*004a*/ 	.short	(.L_163 - .L_162)
.L_162:
        /*004c*/ 	.word	0x00000000
        /*0050*/ 	.short	0x0001
        /*0052*/ 	.short	0x0008
        /*0054*/ 	.byte	0x00, 0xf5, 0x21, 0x00


	//----- nvinfo : EIATTR_KPARAM_INFO
	.align		4
.L_163:
        /*0058*/ 	.byte	0x04, 0x17
        /*005a*/ 	.short	(.L_165 - .L_164)
.L_164:
        /*005c*/ 	.word	0x00000000
        /*0060*/ 	.short	0x0000
        /*0062*/ 	.short	0x0000
        /*0064*/ 	.byte	0x00, 0xf5, 0x21, 0x00


	//----- nvinfo : EIATTR_SPARSE_MMA_MASK
	.align		4
.L_165:
        /*0068*/ 	.byte	0x03, 0x50
        /*006a*/ 	.short	0x0000


	//----- nvinfo : EIATTR_MAXREG_COUNT
	.align		4
        /*006c*/ 	.byte	0x03, 0x1b
        /*006e*/ 	.short	0x00ff


	//----- nvinfo : EIATTR_MERCURY_ISA_VERSION
	.align		4
        /*0070*/ 	.byte	0x03, 0x5f
        /*0072*/ 	.short	0x0101


	//----- nvinfo : EIATTR_VRC_CTA_INIT_COUNT
	.align		4
        /*0074*/ 	.byte	0x02, 0x4a
	.zero		1
	.zero		1


	//----- nvinfo : EIATTR_EXIT_INSTR_OFFSETS
	.align		4
        /*0078*/ 	.byte	0x04, 0x1c
        /*007a*/ 	.short	(.L_167 - .L_166)


	//   ....[0]....
.L_166:
        /*007c*/ 	.word	0x00000070


	//   ....[1]....
        /*0080*/ 	.word	0x00000480


	//----- nvinfo : EIATTR_CRS_STACK_SIZE
	.align		4
.L_167:
        /*0084*/ 	.byte	0x04, 0x1e
        /*0086*/ 	.short	(.L_169 - .L_168)
.L_168:
        /*0088*/ 	.word	0x00000000


	//----- nvinfo : EIATTR_CBANK_PARAM_SIZE
	.align		4
.L_169:
        /*008c*/ 	.byte	0x03, 0x19
        /*008e*/ 	.short	0x002c


	//----- nvinfo : EIATTR_PARAM_CBANK
	.align		4
        /*0090*/ 	.byte	0x04, 0x0a
        /*0092*/ 	.short	(.L_171 - .L_170)
	.align		4
.L_170:
        /*0094*/ 	.word	index@(.nv.constant0._ZN3lux4cuda7modular16batch_mul_kernelEPKmS3_Pmmmj)
        /*0098*/ 	.short	0x0380
        /*009a*/ 	.short	0x002c


	//----- nvinfo : EIATTR_SW_WAR
	.align		4
.L_171:
        /*009c*/ 	.byte	0x04, 0x36
        /*009e*/ 	.short	(.L_173 - .L_172)
.L_172:
        /*00a0*/ 	.word	0x00000008
.L_173:


//--------------------- .nv.info._ZN3lux4cuda7modular16batch_sub_kernelEPKmS3_Pmmj --------------------------
	.section	.nv.info._ZN3lux4cuda7modular16batch_sub_kernelEPKmS3_Pmmj,"",@"SHT_CUDA_INFO"
	.sectionflags	@""
	.align	4


	//----- nvinfo : EIATTR_CUDA_API_VERSION
	.align		4
        /*0000*/ 	.byte	0x04, 0x37
        /*0002*/ 	.short	(.L_175 - .L_174)
.L_174:
        /*0004*/ 	.word	0x00000082


	//----- nvinfo : EIATTR_KPARAM_INFO
	.align		4
.L_175:
        /*0008*/ 	.byte	0x04, 0x17
        /*000a*/ 	.short	(.L_177 - .L_176)
.L_176:
        /*000c*/ 	.word	0x00000000
        /*0010*/ 	.short	0x0004
        /*0012*/ 	.short	0x0020
        /*0014*/ 	.byte	0x00, 0xf0, 0x11, 0x00


	//----- nvinfo : EIATTR_KPARAM_INFO
	.align		4
.L_177:
        /*0018*/ 	.byte	0x04, 0x17
        /*001a*/ 	.short	(.L_179 - .L_178)
.L_178:
        /*001c*/ 	.word	0x00000000
        /*0020*/ 	.short	0x0003
        /*0022*/ 	.short	0x0018
        /*0024*/ 	.byte	0x00, 0xf0, 0x21, 0x00


	//----- nvinfo : EIATTR_KPARAM_INFO
	.align		4
.L_179:
        /*0028*/ 	.byte	0x04, 0x17
        /*002a*/ 	.short	(.L_181 - .L_180)
.L_180:
        /*002c*/ 	.word	0x00000000
        /*0030*/ 	.short	0x0002
        /*0032*/ 	.short	0x0010
        /*0034*/ 	.byte	0x00, 0xf5, 0x21, 0x00


	//----- nvinfo : EIATTR_KPARAM_INFO
	.align		4
.L_181:
        /*0038*/ 	.byte	0x04, 0x17
        /*003a*/ 	.short	(.L_183 - .L_182)
.L_182:
        /*003c*/ 	.word	0x00000000
        /*0040*/ 	.short	0x0001
        /*0042*/ 	.short	0x0008
        /*0044*/ 	.byte	0x00, 0xf5, 0x21, 0x00


	//----- nvinfo : EIATTR_KPARAM_INFO
	.align		4
.L_183:
        /*0048*/ 	.byte	0x04, 0x17
        /*004a*/ 	.short	(.L_185 - .L_184)
.L_184:
        /*004c*/ 	.word	0x00000000
        /*0050*/ 	.short	0x0000
        /*0052*/ 	.short	0x0000
        /*0054*/ 	.byte	0x00, 0xf5, 0x21, 0x00


	//----- nvinfo : EIATTR_SPARSE_MMA_MASK
	.align		4
.L_185:
        /*0058*/ 	.byte	0x03, 0x50
        /*005a*/ 	.short	0x0000


	//----- nvinfo : EIATTR_MAXREG_COUNT
	.align		4
        /*005c*/ 	.byte	0x03, 0x1b
        /*005e*/ 	.short	0x00ff


	//----- nvinfo : EIATTR_MERCURY_ISA_VERSION
	.align		4
        /*0060*/ 	.byte	0x03, 0x5f
        /*0062*/ 	.short	0x0101


	//----- nvinfo : EIATTR_VRC_CTA_INIT_COUNT
	.align		4
        /*0064*/ 	.byte	0x02, 0x4a
	.zero		1
	.zero		1


	//----- nvinfo : EIATTR_EXIT_INSTR_OFFSETS
	.align		4
        /*0068*/ 	.byte	0x04, 0x1c
        /*006a*/ 	.short	(.L_187 - .L_186)


	//   ....[0]....
.L_186:
        /*006c*/ 	.word	0x00000070


	//   ....[1]....
        /*0070*/ 	.word	0x00000190


	//----- nvinfo : EIATTR_CBANK_PARAM_SIZE
	.align		4
.L_187:
        /*0074*/ 	.byte	0x03, 0x19
        /*0076*/ 	.short	0x0024


	//----- nvinfo : EIATTR_PARAM_CBANK
	.align		4
        /*0078*/ 	.byte	0x04, 0x0a
        /*007a*/ 	.short	(.L_189 - .L_188)
	.align		4
.L_188:
        /*007c*/ 	.word	index@(.nv.constant0._ZN3lux4cuda7modular16batch_sub_kernelEPKmS3_Pmmj)
        /*0080*/ 	.short	0x0380
        /*0082*/ 	.short	0x0024


	//----- nvinfo : EIATTR_SW_WAR
	.align		4
.L_189:
        /*0084*/ 	.byte	0x04, 0x36
        /*0086*/ 	.short	(.L_191 - .L_190)
.L_190:
        /*0088*/ 	.word	0x00000008
.L_191:


//--------------------- .nv.info._ZN3lux4cuda7modular16batch_add_kernelEPKmS3_Pmmj --------------------------
	.section	.nv.info._ZN3lux4cuda7modular16batch_add_kernelEPKmS3_Pmmj,"",@"SHT_CUDA_INFO"
	.sectionflags	@""
	.align	4


	//----- nvinfo : EIATTR_CUDA_API_VERSION
	.align		4
        /*0000*/ 	.byte	0x04, 0x37
        /*0002*/ 	.short	(.L_193 - .L_192)
.L_192:
        /*0004*/ 	.word	0x00000082


	//----- nvinfo : EIATTR_KPARAM_INFO
	.align		4
.L_193:
        /*0008*/ 	.byte	0x04, 0x17
        /*000a*/ 	.short	(.L_195 - .L_194)
.L_194:
        /*000c*/ 	.word	0x00000000
        /*0010*/ 	.short	0x0004
        /*0012*/ 	.short	0x0020
        /*0014*/ 	.byte	0x00, 0xf0, 0x11, 0x00


	//----- nvinfo : EIATTR_KPARAM_INFO
	.align		4
.L_195:
        /*0018*/ 	.byte	0x04, 0x17
        /*001a*/ 	.short	(.L_197 - .L_196)
.L_196:
        /*001c*/ 	.word	0x00000000
        /*0020*/ 	.short	0x0003
        /*0022*/ 	.short	0x0018
        /*0024*/ 	.byte	0x00, 0xf0, 0x21, 0x00


	//----- nvinfo : EIATTR_KPARAM_INFO
	.align		4
.L_197:
        /*0028*/ 	.byte	0x04, 0x17
        /*002a*/ 	.short	(.L_199 - .L_198)
.L_198:
        /*002c*/ 	.word	0x00000000
        /*0030*/ 	.short	0x0002
        /*0032*/ 	.short	0x0010
        /*0034*/ 	.byte	0x00, 0xf5, 0x21, 0x00


	//----- nvinfo : EIATTR_KPARAM_INFO
	.align		4
.L_199:
        /*0038*/ 	.byte	0x04, 0x17
        /*003a*/ 	.short	(.L_201 - .L_200)
.L_200:
        /*003c*/ 	.word	0x00000000
        /*0040*/ 	.short	0x0001
        /*0042*/ 	.short	0x0008
        /*0044*/ 	.byte	0x00, 0xf5, 0x21, 0x00


	//----- nvinfo : EIATTR_KPARAM_INFO
	.align		4
.L_201:
        /*0048*/ 	.byte	0x04, 0x17
        /*004a*/ 	.short	(.L_203 - .L_202)
.L_202:
        /*004c*/ 	.word	0x00000000
        /*0050*/ 	.short	0x0000
        /*0052*/ 	.short	0x0000
        /*0054*/ 	.byte	0x00, 0xf5, 0x21, 0x00


	//----- nvinfo : EIATTR_SPARSE_MMA_MASK
	.align		4
.L_203:
        /*0058*/ 	.byte	0x03, 0x50
        /*005a*/ 	.short	0x0000


	//----- nvinfo : EIATTR_MAXREG_COUNT
	.align		4
        /*005c*/ 	.byte	0x03, 0x1b
        /*005e*/ 	.short	0x00ff


	//----- nvinfo : EIATTR_MERCURY_ISA_VERSION
	.align		4
        /*0060*/ 	.byte	0x03, 0x5f
        /*0062*/ 	.short	0x0101


	//----- nvinfo : EIATTR_VRC_CTA_INIT_COUNT
	.align		4
        /*0064*/ 	.byte	0x02, 0x4a
	.zero		1
	.zero		1


	//----- nvinfo : EIATTR_EXIT_INSTR_OFFSETS
	.align		4
        /*0068*/ 	.byte	0x04, 0x1c
        /*006a*/ 	.short	(.L_205 - .L_204)


	//   ....[0]....
.L_204:
        /*006c*/ 	.word	0x00000070


	//   ....[1]....
        /*0070*/ 	.word	0x000001d0


	//----- nvinfo : EIATTR_CBANK_PARAM_SIZE
	.align		4
.L_205:
        /*0074*/ 	.byte	0x03, 0x19
        /*0076*/ 	.short	0x0024


	//----- nvinfo : EIATTR_PARAM_CBANK
	.align		4
        /*0078*/ 	.byte	0x04, 0x0a
        /*007a*/ 	.short	(.L_207 - .L_206)
	.align		4
.L_206:
        /*007c*/ 	.word	index@(.nv.constant0._ZN3lux4cuda7modular16batch_add_kernelEPKmS3_Pmmj)
        /*0080*/ 	.short	0x0380
        /*0082*/ 	.short	0x0024


	//----- nvinfo : EIATTR_SW_WAR
	.align		4
.L_207:
        /*0084*/ 	.byte	0x04, 0x36
        /*0086*/ 	.short	(.L_209 - .L_208)
.L_208:
        /*0088*/ 	.word	0x00000008
.L_209:


//--------------------- .nv.callgraph             --------------------------
	.section	.nv.callgraph,"",@"SHT_CUDA_CALLGRAPH"
	.align	4
	.sectionentsize	8
	.align		4
        /*0000*/ 	.word	0x00000000
	.align		4
        /*0004*/ 	.word	0xffffffff
	.align		4
        /*0008*/ 	.word	0x00000000
	.align		4
        /*000c*/ 	.word	0xfffffffe
	.align		4
        /*0010*/ 	.word	0x00000000
	.align		4
        /*0014*/ 	.word	0xfffffffd
	.align		4
        /*0018*/ 	.word	0x00000000
	.align		4
        /*001c*/ 	.word	0xfffffffc


//--------------------- .text._ZN3lux4cuda7modular22batch_from_mont_kernelEPKmPmmmj --------------------------
	.section	.text._ZN3lux4cuda7modular22batch_from_mont_kernelEPKmPmmmj,"ax",@progbits
	.align	128
        .global         _ZN3lux4cuda7modular22batch_from_mont_kernelEPKmPmmmj
        .type           _ZN3lux4cuda7modular22batch_from_mont_kernelEPKmPmmmj,@function
        .size           _ZN3lux4cuda7modular22batch_from_mont_kernelEPKmPmmmj,(.L_x_36 - _ZN3lux4cuda7modular22batch_from_mont_kernelEPKmPmmmj)
        .other          _ZN3lux4cuda7modular22batch_from_mont_kernelEPKmPmmmj,@"STO_CUDA_ENTRY STV_DEFAULT"
_ZN3lux4cuda7modular22batch_from_mont_kernelEPKmPmmmj:
.text._ZN3lux4cuda7modular22batch_from_mont_kernelEPKmPmmmj:
[----:B------:R-:W-:Y:S01]  /*0000*/  LDC R1, c[0x0][0x37c] ;  /* 0x0000df00ff017b82 */ /* 0x000fe20000000800 */
[----:B------:R-:W0:Y:S07]  /*0010*/  S2R R3, SR_TID.X ;  /* 0x0000000000037919 */ /* 0x000e2e0000002100 */
[----:B------:R-:W0:Y:S01]  /*0020*/  S2UR UR4, SR_CTAID.X ;  /* 0x00000000000479c3 */ /* 0x000e220000002500 */
[----:B------:R-:W1:Y:S07]  /*0030*/  LDCU UR5, c[0x0][0x3a0] ;  /* 0x00007400ff0577ac */ /* 0x000e6e0008000800 */
[----:B------:R-:W0:Y:S02]  /*0040*/  LDC R0, c[0x0][0x360] ;  /* 0x0000d800ff007b82 */ /* 0x000e240000000800 */
[----:B0-----:R-:W-:-:S05]  /*0050*/  IMAD R0, R0, UR4, R3 ;  /* 0x0000000400007c24 */ /* 0x001fca000f8e0203 */
[----:B-1----:R-:W-:-:S13]  /*0060*/  ISETP.GE.U32.AND P0, PT, R0, UR5, PT ;  /* 0x0000000500007c0c */ /* 0x002fda000bf06070 */
[----:B------:R-:W-:Y:S05]  /*0070*/  @P0 EXIT ;  /* 0x000000000000094d */ /* 0x000fea0003800000 */
[----:B------:R-:W0:Y:S01]  /*0080*/  LDC.64 R4, c[0x0][0x380] ;  /* 0x0000e000ff047b82 */ /* 0x000e220000000a00 */
[----:B------:R-:W1:Y:S07]  /*0090*/  LDCU.64 UR4, c[0x0][0x358] ;  /* 0x00006b00ff0477ac */ /* 0x000e6e0008000a00 */
[----:B------:R-:W2:Y:S08]  /*00a0*/  LDC.64 R12, c[0x0][0x398] ;  /* 0x0000e600ff0c7b82 */ /* 0x000eb00000000a00 */
[----:B------:R-:W3:Y:S01]  /*00b0*/  LDC.64 R2, c[0x0][0x390] ;  /* 0x0000e400ff027b82 */ /* 0x000ee20000000a00 */
[----:B0-----:R-:W-:-:S06]  /*00c0*/  IMAD.WIDE.U32 R4, R0, 0x8, R4 ;  /* 0x0000000800047825 */ /* 0x001fcc00078e0004 */
[----:B-1----:R-:W2:Y:S02]  /*00d0*/  LDG.E.64.CONSTANT R4, desc[UR4][R4.64] ;  /* 0x0000000404047981 */ /* 0x002ea4000c1e9b00 */
[-C--:B--2---:R-:W-:Y:S02]  /*00e0*/  IMAD R8, R5, R12.reuse, RZ ;  /* 0x0000000c05087224 */ /* 0x084fe400078e02ff */
[----:B------:R-:W-:-:S04]  /*00f0*/  IMAD.WIDE.U32 R6, R4, R12, RZ ;  /* 0x0000000c04067225 */ /* 0x000fc800078e00ff */
[----:B------:R-:W-:-:S04]  /*0100*/  IMAD R13, R4, R13, R8 ;  /* 0x0000000d040d7224 */ /* 0x000fc800078e0208 */
[----:B------:R-:W-:-:S04]  /*0110*/  IMAD.IADD R13, R7, 0x1, R13 ;  /* 0x00000001070d7824 */ /* 0x000fc800078e020d */
[----:B---3--:R-:W-:-:S04]  /*0120*/  IMAD.WIDE.U32 R8, R13, R2, RZ ;  /* 0x000000020d087225 */ /* 0x008fc800078e00ff */
[----:B------:R-:W-:-:S04]  /*0130*/  IMAD.WIDE.U32 R8, P0, R6, R3, R8 ;  /* 0x0000000306087225 */ /* 0x000fc80007800008 */
[----:B------:R-:W-:Y:S01]  /*0140*/  IMAD.WIDE.U32 R6, R6, R2, RZ ;  /* 0x0000000206067225 */ /* 0x000fe200078e00ff */
[----:B------:R-:W-:-:S03]  /*0150*/  IADD3.X R11, PT, PT, RZ, RZ, RZ, P0, !PT ;  /* 0x000000ffff0b7210 */ /* 0x000fc600007fe4ff */
[----:B------:R-:W-:Y:S01]  /*0160*/  IMAD.MOV.U32 R10, RZ, RZ, R9 ;  /* 0x000000ffff0a7224 */ /* 0x000fe200078e0009 */
[----:B------:R-:W-:Y:S02]  /*0170*/  IADD3 RZ, P0, PT, R7, R8, RZ ;  /* 0x0000000807ff7210 */ /* 0x000fe40007f1e0ff */
[----:B------:R-:W0:Y:S03]  /*0180*/  LDC.64 R6, c[0x0][0x388] ;  /* 0x0000e200ff067b82 */ /* 0x000e260000000a00 */
[----:B------:R-:W-:-:S03]  /*0190*/  IMAD.WIDE.U32.X R4, R13, R3, R10, P0 ;  /* 0x000000030d047225 */ /* 0x000fc600000e040a */
[----:B------:R-:W-:-:S04]  /*01a0*/  ISETP.GT.U32.AND P0, PT, R4, RZ, PT ;  /* 0x000000ff0400720c */ /* 0x000fc80003f04070 */
[----:B------:R-:W-:-:S04]  /*01b0*/  ISETP.GT.U32.AND.EX P0, PT, R5, RZ, PT, P0 ;  /* 0x000000ff0500720c */ /* 0x000fc80003f04100 */
[----:B------:R-:W-:Y:S02]  /*01c0*/  SEL R9, R2, RZ, P0 ;  /* 0x000000ff02097207 */ /* 0x000fe40000000000 */
[----:B------:R-:W-:Y:S02]  /*01d0*/  SEL R11, R3, RZ, P0 ;  /* 0x000000ff030b7207 */ /* 0x000fe40000000000 */
[----:B------:R-:W-:-:S04]  /*01e0*/  IADD3 R9, P0, PT, R9, -R4, RZ ;  /* 0x8000000409097210 */ /* 0x000fc80007f1e0ff */
[----:B------:R-:W-:Y:S02]  /*01f0*/  IADD3.X R8, PT, PT, R11, ~R5, RZ, P0, !PT ;  /* 0x800000050b087210 */ /* 0x000fe400007fe4ff */
[----:B------:R-:W-:-:S04]  /*0200*/  ISETP.GE.U32.AND P0, PT, R9, R2, PT ;  /* 0x000000020900720c */ /* 0x000fc80003f06070 */
[----:B------:R-:W-:-:S04]  /*0210*/  ISETP.GE.U32.AND.EX P0, PT, R8, R3, PT, P0 ;  /* 0x000000030800720c */ /* 0x000fc80003f06100 */
[----:B------:R-:W-:Y:S02]  /*0220*/  SEL R2, R2, RZ, P0 ;  /* 0x000000ff02027207 */ /* 0x000fe40000000000 */
[----:B------:R-:W-:Y:S02]  /*0230*/  SEL R3, R3, RZ, P0 ;  /* 0x000000ff03037207 */ /* 0x000fe40000000000 */
[----:B------:R-:W-:-:S05]  /*0240*/  IADD3 R4, P0, PT, -R2, R9, RZ ;  /* 0x0000000902047210 */ /* 0x000fca0007f1e1ff */
[----:B------:R-:W-:Y:S02]  /*0250*/  IMAD.X R5, R8, 0x1, ~R3, P0 ;  /* 0x0000000108057824 */ /* 0x000fe400000e0e03 */
[----:B0-----:R-:W-:-:S05]  /*0260*/  IMAD.WIDE.U32 R2, R0, 0x8, R6 ;  /* 0x0000000800027825 */ /* 0x001fca00078e0006 */
[----:B------:R-:W-:Y:S01]  /*0270*/  STG.E.64 desc[UR4][R2.64], R4 ;  /* 0x0000000402007986 */ /* 0x000fe2000c101b04 */
[----:B------:R-:W-:Y:S05]  /*0280*/  EXIT ;  /* 0x000000000000794d */ /* 0x000fea0003800000 */
.L_x_0:
[----:B------:R-:W-:-:S00]  /*0290*/  BRA `(.L_x_0) ;  /* 0xfffffffc00fc7947 */ /* 0x000fc0000383ffff */
[----:B------:R-:W-:-:S00]  /*02a0*/  NOP ;  /* 0x0000000000007918 */ /* 0x000fc00000000000 */
        /* <DEDUP_REMOVED lines=13> */
.L_x_36:


//--------------------- .text._ZN3lux4cuda7modular20batch_to_mont_kernelEPKmPmmmmj --------------------------
	.section	.text._ZN3lux4cuda7modular20batch_to_mont_kernelEPKmPmmmmj,"ax",@progbits
	.align	128
        .global         _ZN3lux4cuda7modular20batch_to_mont_kernelEPKmPmmmmj
        .type           _ZN3lux4cuda7modular20batch_to_mont_kernelEPKmPmmmmj,@function
        .size           _ZN3lux4cuda7modular20batch_to_mont_kernelEPKmPmmmmj,(.L_x_37 - _ZN3lux4cuda7modular20batch_to_mont_kernelEPKmPmmmmj)
        .other          _ZN3lux4cuda7modular20batch_to_mont_kernelEPKmPmmmmj,@"STO_CUDA_ENTRY STV_DEFAULT"
_ZN3lux4cuda7modular20batch_to_mont_kernelEPKmPmmmmj:
.text._ZN3lux4cuda7modular20batch_to_mont_kernelEPKmPmmmmj:
        /* <DEDUP_REMOVED lines=9> */
[----:B------:R-:W1:Y:S01]  /*0090*/  LDCU.64 UR4, c[0x0][0x358] ;  /* 0x00006b00ff0477ac */ /* 0x000e620008000a00 */
[----:B------:R-:W2:Y:S06]  /*00a0*/  LDCU.64 UR6, c[0x0][0x3a0] ;  /* 0x00007400ff0677ac */ /* 0x000eac0008000a00 */
[----:B------:R-:W2:Y:S01]  /*00b0*/  LDC.64 R6, c[0x0][0x398] ;  /* 0x0000e600ff067b82 */ /* 0x000ea20000000a00 */
[----:B0-----:R-:W-:-:S06]  /*00c0*/  IMAD.WIDE.U32 R4, R0, 0x8, R4 ;  /* 0x0000000800047825 */ /* 0x001fcc00078e0004 */
[----:B-1----:R-:W3:Y:S01]  /*00d0*/  LDG.E.64.CONSTANT R4, desc[UR4][R4.64] ;  /* 0x0000000404047981 */ /* 0x002ee2000c1e9b00 */
[C---:B--2---:R-:W-:Y:S02]  /*00e0*/  IMAD R2, R6.reuse, UR7, RZ ;  /* 0x0000000706027c24 */ /* 0x044fe4000f8e02ff */
[----:B------:R-:W-:-:S04]  /*00f0*/  IMAD.WIDE.U32 R8, R6, UR6, RZ ;  /* 0x0000000606087c25 */ /* 0x000fc8000f8e00ff */
[----:B------:R-:W-:Y:S02]  /*0100*/  IMAD R11, R7, UR6, R2 ;  /* 0x00000006070b7c24 */ /* 0x000fe4000f8e0202 */
[----:B------:R-:W0:Y:S03]  /*0110*/  LDC.64 R2, c[0x0][0x390] ;  /* 0x0000e400ff027b82 */ /* 0x000e260000000a00 */
[----:B------:R-:W-:-:S05]  /*0120*/  IADD3 R9, PT, PT, R9, R11, RZ ;  /* 0x0000000b09097210 */ /* 0x000fca0007ffe0ff */
[-C--:B---3--:R-:W-:Y:S02]  /*0130*/  IMAD R9, R9, R4.reuse, RZ ;  /* 0x0000000409097224 */ /* 0x088fe400078e02ff */
[----:B------:R-:W-:-:S04]  /*0140*/  IMAD.WIDE.U32 R12, R8, R4, RZ ;  /* 0x00000004080c7225 */ /* 0x000fc800078e00ff */
[----:B------:R-:W-:-:S05]  /*0150*/  IMAD R9, R5, R8, R9 ;  /* 0x0000000805097224 */ /* 0x000fca00078e0209 */
[----:B------:R-:W-:Y:S01]  /*0160*/  IADD3 R19, PT, PT, R13, R9, RZ ;  /* 0x000000090d137210 */ /* 0x000fe20007ffe0ff */
[----:B------:R-:W-:-:S04]  /*0170*/  IMAD.WIDE.U32 R8, R5, R6, RZ ;  /* 0x0000000605087225 */ /* 0x000fc800078e00ff */
[----:B0-----:R-:W-:-:S04]  /*0180*/  IMAD.WIDE.U32 R14, R19, R2, RZ ;  /* 0x00000002130e7225 */ /* 0x001fc800078e00ff */
[----:B------:R-:W-:-:S04]  /*0190*/  IMAD.WIDE.U32 R10, P1, R4, R7, R8 ;  /* 0x00000007040a7225 */ /* 0x000fc80007820008 */
[----:B------:R-:W-:-:S04]  /*01a0*/  IMAD.WIDE.U32 R8, R4, R6, RZ ;  /* 0x0000000604087225 */ /* 0x000fc800078e00ff */
[----:B------:R-:W-:-:S04]  /*01b0*/  IMAD.WIDE.U32 R16, P0, R12, R3, R14 ;  /* 0x000000030c107225 */ /* 0x000fc8000780000e */
[----:B------:R-:W-:Y:S01]  /*01c0*/  IMAD.WIDE.U32 R14, R12, R2, RZ ;  /* 0x000000020c0e7225 */ /* 0x000fe200078e00ff */
[----:B------:R-:W-:-:S03]  /*01d0*/  MOV R8, R17 ;  /* 0x0000001100087202 */ /* 0x000fc60000000f00 */
[----:B------:R-:W-:Y:S01]  /*01e0*/  IMAD.X R13, RZ, RZ, RZ, P1 ;  /* 0x000000ffff0d7224 */ /* 0x000fe200008e06ff */
[----:B------:R-:W-:Y:S01]  /*01f0*/  IADD3 RZ, P1, PT, R9, R10, RZ ;  /* 0x0000000a09ff7210 */ /* 0x000fe20007f3e0ff */
[----:B------:R-:W-:Y:S01]  /*0200*/  IMAD.MOV.U32 R12, RZ, RZ, R11 ;  /* 0x000000ffff0c7224 */ /* 0x000fe200078e000b */
[----:B------:R-:W-:Y:S02]  /*0210*/  IADD3.X R9, PT, PT, RZ, RZ, RZ, P0, !PT ;  /* 0x000000ffff097210 */ /* 0x000fe400007fe4ff */
[----:B------:R-:W-:Y:S01]  /*0220*/  IADD3 RZ, P0, PT, R15, R16, RZ ;  /* 0x000000100fff7210 */ /* 0x000fe20007f1e0ff */
[----:B------:R-:W-:-:S04]  /*0230*/  IMAD.WIDE.U32.X R4, R5, R7, R12, P1 ;  /* 0x0000000705047225 */ /* 0x000fc800008e040c */
[----:B------:R-:W-:Y:S02]  /*0240*/  IMAD.WIDE.U32.X R6, R19, R3, R8, P0 ;  /* 0x0000000313067225 */ /* 0x000fe400000e0408 */
[----:B------:R-:W0:Y:S01]  /*0250*/  LDC.64 R8, c[0x0][0x388] ;  /* 0x0000e200ff087b82 */ /* 0x000e220000000a00 */
[----:B------:R-:W-:-:S04]  /*0260*/  ISETP.GE.U32.AND P0, PT, R4, R6, PT ;  /* 0x000000060400720c */ /* 0x000fc80003f06070 */
[----:B------:R-:W-:-:S04]  /*0270*/  ISETP.GE.U32.AND.EX P0, PT, R5, R7, PT, P0 ;  /* 0x000000070500720c */ /* 0x000fc80003f06100 */
[----:B------:R-:W-:Y:S02]  /*0280*/  SEL R11, R2, RZ, !P0 ;  /* 0x000000ff020b7207 */ /* 0x000fe40004000000 */
[----:B------:R-:W-:Y:S02]  /*0290*/  SEL R13, R3, RZ, !P0 ;  /* 0x000000ff030d7207 */ /* 0x000fe40004000000 */
[----:B------:R-:W-:-:S04]  /*02a0*/  IADD3 R11, P0, P1, R11, R4, -R6 ;  /* 0x000000040b0b7210 */ /* 0x000fc8000791e806 */
[----:B------:R-:W-:Y:S02]  /*02b0*/  IADD3.X R6, PT, PT, R13, R5, ~R7, P0, P1 ;  /* 0x000000050d067210 */ /* 0x000fe400007e2c07 */
[----:B------:R-:W-:-:S04]  /*02c0*/  ISETP.GE.U32.AND P0, PT, R11, R2, PT ;  /* 0x000000020b00720c */ /* 0x000fc80003f06070 */
[----:B------:R-:W-:-:S04]  /*02d0*/  ISETP.GE.U32.AND.EX P0, PT, R6, R3, PT, P0 ;  /* 0x000000030600720c */ /* 0x000fc80003f06100 */
[----:B------:R-:W-:Y:S02]  /*02e0*/  SEL R2, R2, RZ, P0 ;  /* 0x000000ff02027207 */ /* 0x000fe40000000000 */
[----:B------:R-:W-:Y:S02]  /*02f0*/  SEL R3, R3, RZ, P0 ;  /* 0x000000ff03037207 */ /* 0x000fe40000000000 */
[----:B------:R-:W-:-:S04]  /*0300*/  IADD3 R4, P0, PT, -R2, R11, RZ ;  /* 0x0000000b02047210 */ /* 0x000fc80007f1e1ff */
[----:B------:R-:W-:Y:S01]  /*0310*/  IADD3.X R5, PT, PT, ~R3, R6, RZ, P0, !PT ;  /* 0x0000000603057210 */ /* 0x000fe200007fe5ff */
[----:B0-----:R-:W-:-:S05]  /*0320*/  IMAD.WIDE.U32 R2, R0, 0x8, R8 ;  /* 0x0000000800027825 */ /* 0x001fca00078e0008 */
[----:B------:R-:W-:Y:S01]  /*0330*/  STG.E.64 desc[UR4][R2.64], R4 ;  /* 0x0000000402007986 */ /* 0x000fe2000c101b04 */
[----:B------:R-:W-:Y:S05]  /*0340*/  EXIT ;  /* 0x000000000000794d */ /* 0x000fea0003800000 */
.L_x_1:
        /* <DEDUP_REMOVED lines=11> */
.L_x_37:


//--------------------- .text._ZN3lux4cuda7modular16batch_inv_kernelEPKmPmmmj --------------------------
	.section	.text._ZN3lux4cuda7modular16batch_inv_kernelEPKmPmmmj,"ax",@progbits
	.align	128
        .global         _ZN3lux4cuda7modular16batch_inv_kernelEPKmPmmmj
        .type           _ZN3lux4cuda7modular16batch_inv_kernelEPKmPmmmj,@function
        .size           _ZN3lux4cuda7modular16batch_inv_kernelEPKmPmmmj,(.L_x_34 - _ZN3lux4cuda7modular16batch_inv_kernelEPKmPmmmj)
        .other          _ZN3lux4cuda7modular16batch_inv_kernelEPKmPmmmj,@"STO_CUDA_ENTRY STV_DEFAULT"
_ZN3lux4cuda7modular16batch_inv_kernelEPKmPmmmj:
.text._ZN3lux4cuda7modular16batch_inv_kernelEPKmPmmmj:
        /* <DEDUP_REMOVED lines=10> */
[----:B------:R-:W2:Y:S01]  /*00a0*/  LDCU.64 UR10, c[0x0][0x390] ;  /* 0x00007200ff0a77ac */ /* 0x000ea20008000a00 */
[----:B0-----:R-:W-:-:S06]  /*00b0*/  IMAD.WIDE.U32 R2, R0, 0x8, R2 ;  /* 0x0000000800027825 */ /* 0x001fcc00078e0002 */
[----:B-1----:R-:W3:Y:S01]  /*00c0*/  LDG.E.64.CONSTANT R2, desc[UR6][R2.64] ;  /* 0x0000000602027981 */ /* 0x002ee2000c1e9b00 */
[----:B--2---:R-:W-:Y:S01]  /*00d0*/  UIADD3 UR8, UP0, UPT, UR10, -0x2, URZ ;  /* 0xfffffffe0a087890 */ /* 0x004fe2000ff1e0ff */
[----:B------:R-:W-:Y:S03]  /*00e0*/  BSSY.RECONVERGENT B0, `(.L_x_2) ;  /* 0x000001a000007945 */ /* 0x000fe60003800200 */
[----:B------:R-:W-:Y:S02]  /*00f0*/  UIADD3.X UR4, UPT, UPT, UR11, -0x1, URZ, UP0, !UPT ;  /* 0xffffffff0b047890 */ /* 0x000fe400087fe4ff */
[----:B---3--:R-:W-:-:S04]  /*0100*/  LOP3.LUT R4, R3, UR11, RZ, 0xfc, !PT ;  /* 0x0000000b03047c12 */ /* 0x008fc8000f8efcff */
[----:B------:R-:W-:-:S13]  /*0110*/  ISETP.NE.U32.AND P0, PT, R4, RZ, PT ;  /* 0x000000ff0400720c */ /* 0x000fda0003f05070 */
[----:B------:R-:W-:Y:S05]  /*0120*/  @P0 BRA `(.L_x_3) ;  /* 0x00000000004c0947 */ /* 0x000fea0003800000 */
[----:B------:R-:W0:Y:S01]  /*0130*/  I2F.U32.RP R3, UR10 ;  /* 0x0000000a00037d06 */ /* 0x000e220008209000 */
[----:B------:R-:W-:-:S07]  /*0140*/  ISETP.NE.U32.AND P1, PT, RZ, UR10, PT ;  /* 0x0000000aff007c0c */ /* 0x000fce000bf25070 */
[----:B0-----:R-:W0:Y:S02]  /*0150*/  MUFU.RCP R3, R3 ;  /* 0x0000000300037308 */ /* 0x001e240000001000 */
[----:B0-----:R-:W-:-:S06]  /*0160*/  VIADD R4, R3, 0xffffffe ;  /* 0x0ffffffe03047836 */ /* 0x001fcc0000000000 */
[----:B------:R0:W1:Y:S02]  /*0170*/  F2I.FTZ.U32.TRUNC.NTZ R5, R4 ;  /* 0x0000000400057305 */ /* 0x000064000021f000 */
[----:B0-----:R-:W-:Y:S02]  /*0180*/  IMAD.MOV.U32 R4, RZ, RZ, RZ ;  /* 0x000000ffff047224 */ /* 0x001fe400078e00ff */
[----:B-1----:R-:W-:-:S04]  /*0190*/  IMAD.MOV R7, RZ, RZ, -R5 ;  /* 0x000000ffff077224 */ /* 0x002fc800078e0a05 */
[----:B------:R-:W-:-:S04]  /*01a0*/  IMAD R7, R7, UR10, RZ ;  /* 0x0000000a07077c24 */ /* 0x000fc8000f8e02ff */
[----:B------:R-:W-:-:S06]  /*01b0*/  IMAD.HI.U32 R5, R5, R7, R4 ;  /* 0x0000000705057227 */ /* 0x000fcc00078e0004 */
[----:B------:R-:W-:-:S05]  /*01c0*/  IMAD.HI.U32 R5, R5, R2, RZ ;  /* 0x0000000205057227 */ /* 0x000fca00078e00ff */
[----:B------:R-:W-:-:S05]  /*01d0*/  IADD3 R5, PT, PT, -R5, RZ, RZ ;  /* 0x000000ff05057210 */ /* 0x000fca0007ffe1ff */
[----:B------:R-:W-:Y:S02]  /*01e0*/  IMAD R3, R5, UR10, R2 ;  /* 0x0000000a05037c24 */ /* 0x000fe4000f8e0202 */
[----:B------:R-:W-:-:S03]  /*01f0*/  IMAD.MOV.U32 R2, RZ, RZ, RZ ;  /* 0x000000ffff027224 */ /* 0x000fc600078e00ff */
[----:B------:R-:W-:-:S13]  /*0200*/  ISETP.GE.U32.AND P0, PT, R3, UR10, PT ;  /* 0x0000000a03007c0c */ /* 0x000fda000bf06070 */
[----:B------:R-:W-:-:S05]  /*0210*/  @P0 VIADD R3, R3, -UR10 ;  /* 0x8000000a03030c36 */ /* 0x000fca0008000000 */
[----:B------:R-:W-:-:S13]  /*0220*/  ISETP.GE.U32.AND P0, PT, R3, UR10, PT ;  /* 0x0000000a03007c0c */ /* 0x000fda000bf06070 */
[----:B------:R-:W-:Y:S01]  /*0230*/  @P0 VIADD R3, R3, -UR10 ;  /* 0x8000000a03030c36 */ /* 0x000fe20008000000 */
[----:B------:R-:W-:Y:S01]  /*0240*/  @!P1 LOP3.LUT R3, RZ, UR10, RZ, 0x33, !PT ;  /* 0x0000000aff039c12 */ /* 0x000fe2000f8e33ff */
[----:B------:R-:W-:Y:S06]  /*0250*/  BRA `(.L_x_4) ;  /* 0x0000000000087947 */ /* 0x000fec0003800000 */
.L_x_3:
[----:B------:R-:W-:-:S07]  /*0260*/  MOV R6, 0x280 ;  /* 0x0000028000067802 */ /* 0x000fce0000000f00 */
[----:B------:R-:W-:Y:S05]  /*0270*/  CALL.REL.NOINC `($__internal_0_$__cuda_sm20_rem_u64) ;  /* 0x0000000400dc7944 */ /* 0x000fea0003c00000 */
.L_x_4:
[----:B------:R-:W-:Y:S05]  /*0280*/  BSYNC.RECONVERGENT B0 ;  /* 0x0000000000007941 */ /* 0x000fea0003800200 */
.L_x_2:
[----:B------:R-:W-:Y:S01]  /*0290*/  UISETP.NE.U32.AND UP0, UPT, UR8, URZ, UPT ;  /* 0x000000ff0800728c */ /* 0x000fe2000bf05070 */
[----:B------:R-:W-:Y:S02]  /*02a0*/  HFMA2 R12, -RZ, RZ, 0, 5.9604644775390625e-08 ;  /* 0x00000001ff0c7431 */ /* 0x000fe400000001ff */
[----:B------:R-:W-:Y:S01]  /*02b0*/  IMAD.MOV.U32 R13, RZ, RZ, RZ ;  /* 0x000000ffff0d7224 */ /* 0x000fe200078e00ff */
[----:B------:R-:W-:-:S09]  /*02c0*/  UISETP.NE.AND.EX UP0, UPT, UR4, URZ, UPT, UP0 ;  /* 0x000000ff0400728c */ /* 0x000fd2000bf05300 */
[----:B------:R-:W-:Y:S05]  /*02d0*/  BRA.U !UP0, `(.L_x_5) ;  /* 0x0000000508b47547 */ /* 0x000fea000b800000 */
[----:B------:R-:W-:Y:S02]  /*02e0*/  IMAD.MOV.U32 R12, RZ, RZ, 0x1 ;  /* 0x00000001ff0c7424 */ /* 0x000fe400078e00ff */
[----:B------:R-:W-:-:S07]  /*02f0*/  IMAD.MOV.U32 R13, RZ, RZ, RZ ;  /* 0x000000ffff0d7224 */ /* 0x000fce00078e00ff */
.L_x_12:
[----:B------:R-:W-:Y:S01]  /*0300*/  ULOP3.LUT UR5, UR8, 0x1, URZ, 0xc0, !UPT ;  /* 0x0000000108057892 */ /* 0x000fe2000f8ec0ff */
[----:B------:R-:W-:-:S03]  /*0310*/  IMAD.WIDE.U32 R4, R2, R3, RZ ;  /* 0x0000000302047225 */ /* 0x000fc600078e00ff */
[----:B------:R-:W-:-:S04]  /*0320*/  UISETP.NE.U32.AND UP0, UPT, UR5, 0x1, UPT ;  /* 0x000000010500788c */ /* 0x000fc8000bf05070 */
[----:B------:R-:W-:-:S09]  /*0330*/  UISETP.NE.U32.AND.EX UP0, UPT, URZ, URZ, UPT, UP0 ;  /* 0x000000ffff00728c */ /* 0x000fd2000bf05100 */
[----:B------:R-:W-:Y:S05]  /*0340*/  BRA.U UP0, `(.L_x_6) ;  /* 0x0000000100c47547 */ /* 0x000fea000b800000 */
[-C--:B------:R-:W-:Y:S01]  /*0350*/  IMAD.WIDE.U32 R6, R13, R3.reuse, RZ ;  /* 0x000000030d067225 */ /* 0x080fe200078e00ff */
[----:B------:R-:W0:Y:S01]  /*0360*/  LDCU.128 UR12, c[0x0][0x390] ;  /* 0x00007200ff0c77ac */ /* 0x000e220008000c00 */
[----:B------:R-:W-:Y:S02]  /*0370*/  BSSY.RECONVERGENT B0, `(.L_x_6) ;  /* 0x000002e000007945 */ /* 0x000fe40003800200 */
[----:B------:R-:W-:-:S04]  /*0380*/  IMAD.WIDE.U32 R8, R12, R3, RZ ;  /* 0x000000030c087225 */ /* 0x000fc800078e00ff */
[----:B------:R-:W-:-:S04]  /*0390*/  IMAD.WIDE.U32 R6, P0, R2, R12, R6 ;  /* 0x0000000c02067225 */ /* 0x000fc80007800006 */
[----:B------:R-:W-:Y:S01]  /*03a0*/  IMAD.MOV.U32 R10, RZ, RZ, R7 ;  /* 0x000000ffff0a7224 */ /* 0x000fe200078e0007 */
[----:B------:R-:W-:Y:S02]  /*03b0*/  IADD3.X R11, PT, PT, RZ, RZ, RZ, P0, !PT ;  /* 0x000000ffff0b7210 */ /* 0x000fe400007fe4ff */
[----:B------:R-:W-:Y:S02]  /*03c0*/  IADD3 RZ, P0, PT, R6, R9, RZ ;  /* 0x0000000906ff7210 */ /* 0x000fe40007f1e0ff */
[----:B------:R-:W-:-:S03]  /*03d0*/  IADD3 R18, PT, PT, R9, R6, RZ ;  /* 0x0000000609127210 */ /* 0x000fc60007ffe0ff */
[----:B------:R-:W-:-:S06]  /*03e0*/  IMAD.WIDE.U32.X R10, R2, R13, R10, P0 ;  /* 0x0000000d020a7225 */ /* 0x000fcc00000e040a */
[----:B0-----:R-:W-:-:S04]  /*03f0*/  IMAD.WIDE.U32 R12, R11, UR14, RZ ;  /* 0x0000000e0b0c7c25 */ /* 0x001fc8000f8e00ff */
[----:B------:R-:W-:-:S04]  /*0400*/  IMAD.WIDE.U32 R14, P0, R10, UR15, R12 ;  /* 0x0000000f0a0e7c25 */ /* 0x000fc8000f80000c */
[----:B------:R-:W-:-:S04]  /*0410*/  IMAD.WIDE.U32 R12, R10, UR14, RZ ;  /* 0x0000000e0a0c7c25 */ /* 0x000fc8000f8e00ff */
[----:B------:R-:W-:Y:S01]  /*0420*/  IMAD.X R17, RZ, RZ, RZ, P0 ;  /* 0x000000ffff117224 */ /* 0x000fe200000e06ff */
[----:B------:R-:W-:Y:S01]  /*0430*/  IADD3 RZ, P0, PT, R13, R14, RZ ;  /* 0x0000000e0dff7210 */ /* 0x000fe20007f1e0ff */
[----:B------:R-:W-:-:S04]  /*0440*/  IMAD.MOV.U32 R16, RZ, RZ, R15 ;  /* 0x000000ffff107224 */ /* 0x000fc800078e000f */
[----:B------:R-:W-:-:S06]  /*0450*/  IMAD.WIDE.U32.X R14, R11, UR15, R16, P0 ;  /* 0x0000000f0b0e7c25 */ /* 0x000fcc00080e0410 */
[----:B------:R-:W-:-:S04]  /*0460*/  IMAD.WIDE.U32 R16, R15, UR12, RZ ;  /* 0x0000000c0f107c25 */ /* 0x000fc8000f8e00ff */
[----:B------:R-:W-:-:S04]  /*0470*/  IMAD.WIDE.U32 R12, R14, UR12, RZ ;  /* 0x0000000c0e0c7c25 */ /* 0x000fc8000f8e00ff */
[----:B------:R-:W-:Y:S01]  /*0480*/  IMAD.WIDE.U32 R16, P1, R14, UR13, R16 ;  /* 0x0000000d0e107c25 */ /* 0x000fe2000f820010 */
[----:B------:R-:W-:-:S03]  /*0490*/  ISETP.GE.U32.AND P0, PT, R8, R12, PT ;  /* 0x0000000c0800720c */ /* 0x000fc60003f06070 */
[----:B------:R-:W-:Y:S01]  /*04a0*/  IMAD.X R7, RZ, RZ, RZ, P1 ;  /* 0x000000ffff077224 */ /* 0x000fe200008e06ff */
[----:B------:R-:W-:Y:S01]  /*04b0*/  IADD3 R13, P2, PT, R13, R16, RZ ;  /* 0x000000100d0d7210 */ /* 0x000fe20007f5e0ff */
[----:B------:R-:W-:Y:S01]  /*04c0*/  IMAD.MOV.U32 R6, RZ, RZ, R17 ;  /* 0x000000ffff067224 */ /* 0x000fe200078e0011 */
[----:B------:R-:W-:Y:S02]  /*04d0*/  IADD3 R12, P1, PT, R8, -R12, RZ ;  /* 0x8000000c080c7210 */ /* 0x000fe40007f3e0ff */
[----:B------:R-:W-:Y:S01]  /*04e0*/  ISETP.GE.U32.AND.EX P0, PT, R18, R13, PT, P0 ;  /* 0x0000000d1200720c */ /* 0x000fe20003f06100 */
[----:B------:R-:W-:-:S03]  /*04f0*/  IMAD.WIDE.U32.X R14, R15, UR13, R6, P2 ;  /* 0x0000000d0f0e7c25 */ /* 0x000fc600090e0406 */
[----:B------:R-:W-:Y:S01]  /*0500*/  SEL R17, RZ, 0xffffffff, P0 ;  /* 0xffffffffff117807 */ /* 0x000fe20000000000 */
[----:B------:R-:W-:Y:S01]  /*0510*/  IMAD.X R13, R18, 0x1, ~R13, P1 ;  /* 0x00000001120d7824 */ /* 0x000fe200008e0e0d */
[----:B------:R-:W-:Y:S02]  /*0520*/  ISETP.GE.U32.AND P0, PT, R12, UR12, PT ;  /* 0x0000000c0c007c0c */ /* 0x000fe4000bf06070 */
[----:B------:R-:W-:Y:S02]  /*0530*/  IADD3 R7, P2, P3, R17, R10, -R14 ;  /* 0x0000000a11077210 */ /* 0x000fe40007b5e80e */
[----:B------:R-:W-:Y:S02]  /*0540*/  ISETP.GE.U32.AND.EX P0, PT, R13, UR13, PT, P0 ;  /* 0x0000000d0d007c0c */ /* 0x000fe4000bf06100 */
[----:B------:R-:W-:Y:S02]  /*0550*/  IADD3.X R11, PT, PT, R17, R11, ~R15, P2, P3 ;  /* 0x0000000b110b7210 */ /* 0x000fe400017e6c0f */
[----:B------:R-:W-:-:S04]  /*0560*/  ISETP.EQ.U32.AND P1, PT, R7, RZ, PT ;  /* 0x000000ff0700720c */ /* 0x000fc80003f22070 */
[----:B------:R-:W-:-:S13]  /*0570*/  ISETP.EQ.AND.EX P1, PT, R11, RZ, PT, P1 ;  /* 0x000000ff0b00720c */ /* 0x000fda0003f22310 */
[----:B------:R-:W-:Y:S05]  /*0580*/  @!P0 BRA P1, `(.L_x_7) ;  /* 0x0000000000308947 */ /* 0x000fea0000800000 */
.L_x_8:
[----:B------:R-:W-:-:S04]  /*0590*/  IADD3 R12, P0, PT, R12, -UR12, RZ ;  /* 0x8000000c0c0c7c10 */ /* 0x000fc8000ff1e0ff */
[----:B------:R-:W-:Y:S02]  /*05a0*/  IADD3.X R13, PT, PT, R13, ~UR13, RZ, P0, !PT ;  /* 0x8000000d0d0d7c10 */ /* 0x000fe400087fe4ff */
[----:B------:R-:W-:-:S04]  /*05b0*/  ISETP.GT.U32.AND P0, PT, R12, R8, PT ;  /* 0x000000080c00720c */ /* 0x000fc80003f04070 */
[----:B------:R-:W-:-:S04]  /*05c0*/  ISETP.GT.U32.AND.EX P0, PT, R13, R18, PT, P0 ;  /* 0x000000120d00720c */ /* 0x000fc80003f04100 */
[----:B------:R-:W-:Y:S02]  /*05d0*/  SEL R6, RZ, 0xffffffff, !P0 ;  /* 0xffffffffff067807 */ /* 0x000fe40004000000 */
[----:B------:R-:W-:Y:S02]  /*05e0*/  ISETP.GE.U32.AND P0, PT, R12, UR12, PT ;  /* 0x0000000c0c007c0c */ /* 0x000fe4000bf06070 */
[-C--:B------:R-:W-:Y:S02]  /*05f0*/  IADD3 R7, P1, PT, R7, R6.reuse, RZ ;  /* 0x0000000607077210 */ /* 0x080fe40007f3e0ff */
[----:B------:R-:W-:Y:S02]  /*0600*/  ISETP.GE.U32.AND.EX P0, PT, R13, UR13, PT, P0 ;  /* 0x0000000d0d007c0c */ /* 0x000fe4000bf06100 */
[----:B------:R-:W-:Y:S02]  /*0610*/  IADD3.X R11, PT, PT, R11, R6, RZ, P1, !PT ;  /* 0x000000060b0b7210 */ /* 0x000fe40000ffe4ff */
[----:B------:R-:W-:-:S04]  /*0620*/  ISETP.NE.U32.AND P1, PT, R7, RZ, PT ;  /* 0x000000ff0700720c */ /* 0x000fc80003f25070 */
[----:B------:R-:W-:-:S13]  /*0630*/  ISETP.NE.OR.EX P0, PT, R11, RZ, P0, P1 ;  /* 0x000000ff0b00720c */ /* 0x000fda0000705710 */
[----:B------:R-:W-:Y:S05]  /*0640*/  @P0 BRA `(.L_x_8) ;  /* 0xfffffffc00d00947 */ /* 0x000fea000383ffff */
.L_x_7:
[----:B------:R-:W-:Y:S05]  /*0650*/  BSYNC.RECONVERGENT B0 ;  /* 0x0000000000007941 */ /* 0x000fea0003800200 */
.L_x_6:
[----:B------:R-:W0:Y:S01]  /*0660*/  LDCU.128 UR12, c[0x0][0x390] ;  /* 0x00007200ff0c77ac */ /* 0x000e220008000c00 */
[C---:B------:R-:W-:Y:S01]  /*0670*/  IMAD.WIDE.U32 R4, P0, R3.reuse, R2, R4 ;  /* 0x0000000203047225 */ /* 0x040fe20007800004 */
[----:B------:R-:W-:Y:S03]  /*0680*/  BSSY.RECONVERGENT B0, `(.L_x_9) ;  /* 0x000002d000007945 */ /* 0x000fe60003800200 */
[----:B------:R-:W-:-:S04]  /*0690*/  IMAD.WIDE.U32 R6, R3, R3, RZ ;  /* 0x0000000303067225 */ /* 0x000fc800078e00ff */
[----:B------:R-:W-:Y:S01]  /*06a0*/  IMAD.X R9, RZ, RZ, RZ, P0 ;  /* 0x000000ffff097224 */ /* 0x000fe200000e06ff */
[----:B------:R-:W-:Y:S01]  /*06b0*/  IADD3 RZ, P0, PT, R4, R7, RZ ;  /* 0x0000000704ff7210 */ /* 0x000fe20007f1e0ff */
[----:B------:R-:W-:Y:S02]  /*06c0*/  IMAD.MOV.U32 R8, RZ, RZ, R5 ;  /* 0x000000ffff087224 */ /* 0x000fe400078e0005 */
[----:B------:R-:W-:Y:S02]  /*06d0*/  IMAD.IADD R17, R7, 0x1, R4 ;  /* 0x0000000107117824 */ /* 0x000fe400078e0204 */
[----:B------:R-:W-:-:S06]  /*06e0*/  IMAD.WIDE.U32.X R8, R2, R2, R8, P0 ;  /* 0x0000000202087225 */ /* 0x000fcc00000e0408 */
[----:B0-----:R-:W-:-:S04]  /*06f0*/  IMAD.WIDE.U32 R2, R9, UR14, RZ ;  /* 0x0000000e09027c25 */ /* 0x001fc8000f8e00ff */
[----:B------:R-:W-:-:S04]  /*0700*/  IMAD.WIDE.U32 R10, P0, R8, UR15, R2 ;  /* 0x0000000f080a7c25 */ /* 0x000fc8000f800002 */
[----:B------:R-:W-:Y:S01]  /*0710*/  IMAD.WIDE.U32 R2, R8, UR14, RZ ;  /* 0x0000000e08027c25 */ /* 0x000fe2000f8e00ff */
[----:B------:R-:W-:-:S03]  /*0720*/  IADD3.X R15, PT, PT, RZ, RZ, RZ, P0, !PT ;  /* 0x000000ffff0f7210 */ /* 0x000fc600007fe4ff */
[----:B------:R-:W-:Y:S01]  /*0730*/  IMAD.MOV.U32 R14, RZ, RZ, R11 ;  /* 0x000000ffff0e7224 */ /* 0x000fe200078e000b */
[----:B------:R-:W-:-:S05]  /*0740*/  IADD3 RZ, P0, PT, R3, R10, RZ ;  /* 0x0000000a03ff7210 */ /* 0x000fca0007f1e0ff */
[----:B------:R-:W-:-:S06]  /*0750*/  IMAD.WIDE.U32.X R10, R9, UR15, R14, P0 ;  /* 0x0000000f090a7c25 */ /* 0x000fcc00080e040e */
[----:B------:R-:W-:-:S04]  /*0760*/  IMAD.WIDE.U32 R14, R11, UR12, RZ ;  /* 0x0000000c0b0e7c25 */ /* 0x000fc8000f8e00ff */
[----:B------:R-:W-:-:S04]  /*0770*/  IMAD.WIDE.U32 R2, R10, UR12, RZ ;  /* 0x0000000c0a027c25 */ /* 0x000fc8000f8e00ff */
[----:B------:R-:W-:Y:S01]  /*0780*/  IMAD.WIDE.U32 R14, P1, R10, UR13, R14 ;  /* 0x0000000d0a0e7c25 */ /* 0x000fe2000f82000e */
[----:B------:R-:W-:-:S03]  /*0790*/  ISETP.GE.U32.AND P0, PT, R6, R2, PT ;  /* 0x000000020600720c */ /* 0x000fc60003f06070 */
[----:B------:R-:W-:Y:S01]  /*07a0*/  IMAD.MOV.U32 R4, RZ, RZ, R15 ;  /* 0x000000ffff047224 */ /* 0x000fe200078e000f */
[----:B------:R-:W-:Y:S02]  /*07b0*/  IADD3 R14, P2, PT, R3, R14, RZ ;  /* 0x0000000e030e7210 */ /* 0x000fe40007f5e0ff */
[----:B------:R-:W-:Y:S02]  /*07c0*/  IADD3.X R5, PT, PT, RZ, RZ, RZ, P1, !PT ;  /* 0x000000ffff057210 */ /* 0x000fe40000ffe4ff */
[----:B------:R-:W-:Y:S02]  /*07d0*/  ISETP.GE.U32.AND.EX P0, PT, R17, R14, PT, P0 ;  /* 0x0000000e1100720c */ /* 0x000fe40003f06100 */
[----:B------:R-:W-:Y:S01]  /*07e0*/  IADD3 R3, P1, PT, R6, -R2, RZ ;  /* 0x8000000206037210 */ /* 0x000fe20007f3e0ff */
[----:B------:R-:W-:Y:S01]  /*07f0*/  IMAD.WIDE.U32.X R10, R11, UR13, R4, P2 ;  /* 0x0000000d0b0a7c25 */ /* 0x000fe200090e0404 */
[----:B------:R-:W-:Y:S02]  /*0800*/  SEL R15, RZ, 0xffffffff, P0 ;  /* 0xffffffffff0f7807 */ /* 0x000fe40000000000 */
[----:B------:R-:W-:Y:S01]  /*0810*/  ISETP.GE.U32.AND P0, PT, R3, UR12, PT ;  /* 0x0000000c03007c0c */ /* 0x000fe2000bf06070 */
[----:B------:R-:W-:Y:S01]  /*0820*/  IMAD.X R2, R17, 0x1, ~R14, P1 ;  /* 0x0000000111027824 */ /* 0x000fe200008e0e0e */
[----:B------:R-:W-:-:S04]  /*0830*/  IADD3 R5, P2, P3, R15, R8, -R10 ;  /* 0x000000080f057210 */ /* 0x000fc80007b5e80a */
[----:B------:R-:W-:Y:S02]  /*0840*/  IADD3.X R9, PT, PT, R15, R9, ~R11, P2, P3 ;  /* 0x000000090f097210 */ /* 0x000fe400017e6c0b */
[----:B------:R-:W-:Y:S02]  /*0850*/  ISETP.EQ.U32.AND P1, PT, R5, RZ, PT ;  /* 0x000000ff0500720c */ /* 0x000fe40003f22070 */
[----:B------:R-:W-:Y:S02]  /*0860*/  ISETP.GE.U32.AND.EX P0, PT, R2, UR13, PT, P0 ;  /* 0x0000000d02007c0c */ /* 0x000fe4000bf06100 */
[----:B------:R-:W-:-:S13]  /*0870*/  ISETP.EQ.AND.EX P1, PT, R9, RZ, PT, P1 ;  /* 0x000000ff0900720c */ /* 0x000fda0003f22310 */
[----:B------:R-:W-:Y:S05]  /*0880*/  @!P0 BRA P1, `(.L_x_10) ;  /* 0x0000000000308947 */ /* 0x000fea0000800000 */
.L_x_11:
        /* <DEDUP_REMOVED lines=12> */
.L_x_10:
[----:B------:R-:W-:Y:S05]  /*0950*/  BSYNC.RECONVERGENT B0 ;  /* 0x0000000000007941 */ /* 0x000fea0003800200 */
.L_x_9:
[----:B------:R-:W-:Y:S02]  /*0960*/  UISETP.GE.U32.AND UP0, UPT, UR8, 0x2, UPT ;  /* 0x000000020800788c */ /* 0x000fe4000bf06070 */
[----:B------:R-:W-:Y:S02]  /*0970*/  USHF.R.U64 UR8, UR8, 0x1, UR4 ;  /* 0x0000000108087899 */ /* 0x000fe40008001204 */
[----:B------:R-:W-:Y:S02]  /*0980*/  UISETP.GE.U32.AND.EX UP0, UPT, UR4, URZ, UPT, UP0 ;  /* 0x000000ff0400728c */ /* 0x000fe4000bf06100 */
[----:B------:R-:W-:-:S07]  /*0990*/  USHF.R.U32.HI UR4, URZ, 0x1, UR4 ;  /* 0x00000001ff047899 */ /* 0x000fce0008011604 */
[----:B------:R-:W-:Y:S05]  /*09a0*/  BRA.U UP0, `(.L_x_12) ;  /* 0xfffffff900547547 */ /* 0x000fea000b83ffff */
.L_x_5:
[----:B------:R-:W0:Y:S02]  /*09b0*/  LDC.64 R2, c[0x0][0x388] ;  /* 0x0000e200ff027b82 */ /* 0x000e240000000a00 */
[----:B0-----:R-:W-:-:S05]  /*09c0*/  IMAD.WIDE.U32 R2, R0, 0x8, R2 ;  /* 0x0000000800027825 */ /* 0x001fca00078e0002 */
[----:B------:R-:W-:Y:S01]  /*09d0*/  STG.E.64 desc[UR6][R2.64], R12 ;  /* 0x0000000c02007986 */ /* 0x000fe2000c101b06 */
[----:B------:R-:W-:Y:S05]  /*09e0*/  EXIT ;  /* 0x000000000000794d */ /* 0x000fea0003800000 */
        .weak           $__internal_0_$__cuda_sm20_rem_u64
        .type           $__internal_0_$__cuda_sm20_rem_u64,@function
        .size           $__internal_0_$__cuda_sm20_rem_u64,(.L_x_34 - $__internal_0_$__cuda_sm20_rem_u64)
$__internal_0_$__cuda_sm20_rem_u64:
[----:B------:R-:W0:Y:S01]  /*09f0*/  LDCU.64 UR12, c[0x0][0x390] ;  /* 0x00007200ff0c77ac */ /* 0x000e220008000a00 */
[----:B------:R-:W1:Y:S01]  /*0a00*/  LDC.64 R4, c[0x0][0x390] ;  /* 0x0000e400ff047b82 */ /* 0x000e620000000a00 */
[----:B0-----:R-:W0:Y:S08]  /*0a10*/  I2F.U64.RP R7, UR12 ;  /* 0x0000000c00077d12 */ /* 0x001e300008309000 */
[----:B0-----:R-:W0:Y:S02]  /*0a20*/  MUFU.RCP R7, R7 ;  /* 0x0000000700077308 */ /* 0x001e240000001000 */
[----:B0-----:R-:W-:-:S06]  /*0a30*/  VIADD R8, R7, 0x1ffffffe ;  /* 0x1ffffffe07087836 */ /* 0x001fcc0000000000 */
[----:B------:R-:W1:Y:S02]  /*0a40*/  F2I.U64.TRUNC R8, R8 ;  /* 0x0000000800087311 */ /* 0x000e64000020d800 */
[----:B-1----:R-:W-:-:S04]  /*0a50*/  IMAD.WIDE.U32 R10, R8, R4, RZ ;  /* 0x00000004080a7225 */ /* 0x002fc800078e00ff */
[----:B------:R-:W-:Y:S01]  /*0a60*/  IMAD R11, R8, R5, R11 ;  /* 0x00000005080b7224 */ /* 0x000fe200078e020b */
[----:B------:R-:W-:-:S03]  /*0a70*/  IADD3 R13, P0, PT, RZ, -R10, RZ ;  /* 0x8000000aff0d7210 */ /* 0x000fc60007f1e0ff */
[----:B------:R-:W-:Y:S02]  /*0a80*/  IMAD R11, R9, R4, R11 ;  /* 0x00000004090b7224 */ /* 0x000fe400078e020b */
[----:B------:R-:W-:-:S04]  /*0a90*/  IMAD.HI.U32 R10, R8, R13, RZ ;  /* 0x0000000d080a7227 */ /* 0x000fc800078e00ff */
[----:B------:R-:W-:Y:S01]  /*0aa0*/  IMAD.X R15, RZ, RZ, ~R11, P0 ;  /* 0x000000ffff0f7224 */ /* 0x000fe200000e0e0b */
[----:B------:R-:W-:-:S03]  /*0ab0*/  MOV R11, R8 ;  /* 0x00000008000b7202 */ /* 0x000fc60000000f00 */
[-C--:B------:R-:W-:Y:S02]  /*0ac0*/  IMAD R17, R9, R15.reuse, RZ ;  /* 0x0000000f09117224 */ /* 0x080fe400078e02ff */
[----:B------:R-:W-:-:S04]  /*0ad0*/  IMAD.WIDE.U32 R10, P0, R8, R15, R10 ;  /* 0x0000000f080a7225 */ /* 0x000fc8000780000a */
[----:B------:R-:W-:-:S04]  /*0ae0*/  IMAD.HI.U32 R7, R9, R15, RZ ;  /* 0x0000000f09077227 */ /* 0x000fc800078e00ff */
[----:B------:R-:W-:-:S04]  /*0af0*/  IMAD.HI.U32 R10, P1, R9, R13, R10 ;  /* 0x0000000d090a7227 */ /* 0x000fc8000782000a */
[----:B------:R-:W-:Y:S01]  /*0b00*/  IMAD.X R7, R7, 0x1, R9, P0 ;  /* 0x0000000107077824 */ /* 0x000fe200000e0609 */
[----:B------:R-:W-:-:S04]  /*0b10*/  IADD3 R11, P2, PT, R17, R10, RZ ;  /* 0x0000000a110b7210 */ /* 0x000fc80007f5e0ff */
[----:B------:R-:W-:Y:S01]  /*0b20*/  IADD3.X R7, PT, PT, RZ, RZ, R7, P2, P1 ;  /* 0x000000ffff077210 */ /* 0x000fe200017e2407 */
[----:B------:R-:W-:-:S04]  /*0b30*/  IMAD.WIDE.U32 R8, R11, R4, RZ ;  /* 0x000000040b087225 */ /* 0x000fc800078e00ff */
[----:B------:R-:W-:Y:S01]  /*0b40*/  IMAD R9, R11, R5, R9 ;  /* 0x000000050b097224 */ /* 0x000fe200078e0209 */
[----:B------:R-:W-:-:S03]  /*0b50*/  IADD3 R13, P0, PT, RZ, -R8, RZ ;  /* 0x80000008ff0d7210 */ /* 0x000fc60007f1e0ff */
[----:B------:R-:W-:Y:S02]  /*0b60*/  IMAD R9, R7, R4, R9 ;  /* 0x0000000407097224 */ /* 0x000fe400078e0209 */
[----:B------:R-:W-:-:S04]  /*0b70*/  IMAD.HI.U32 R10, R11, R13, RZ ;  /* 0x0000000d0b0a7227 */ /* 0x000fc800078e00ff */
[----:B------:R-:W-:Y:S02]  /*0b80*/  IMAD.X R8, RZ, RZ, ~R9, P0 ;  /* 0x000000ffff087224 */ /* 0x000fe400000e0e09 */
[----:B------:R-:W-:Y:S02]  /*0b90*/  IMAD.MOV.U32 R9, RZ, RZ, RZ ;  /* 0x000000ffff097224 */ /* 0x000fe400078e00ff */
[----:B------:R-:W-:-:S04]  /*0ba0*/  IMAD.WIDE.U32 R10, P0, R11, R8, R10 ;  /* 0x000000080b0a7225 */ /* 0x000fc8000780000a */
[C---:B------:R-:W-:Y:S02]  /*0bb0*/  IMAD R12, R7.reuse, R8, RZ ;  /* 0x00000008070c7224 */ /* 0x040fe400078e02ff */
[----:B------:R-:W-:-:S04]  /*0bc0*/  IMAD.HI.U32 R11, P1, R7, R13, R10 ;  /* 0x0000000d070b7227 */ /* 0x000fc8000782000a */
[----:B------:R-:W-:Y:S01]  /*0bd0*/  IMAD.HI.U32 R8, R7, R8, RZ ;  /* 0x0000000807087227 */ /* 0x000fe200078e00ff */
[----:B------:R-:W-:-:S04]  /*0be0*/  IADD3 R11, P2, PT, R12, R11, RZ ;  /* 0x0000000b0c0b7210 */ /* 0x000fc80007f5e0ff */
[----:B------:R-:W-:Y:S01]  /*0bf0*/  IADD3.X R7, PT, PT, R8, R7, RZ, P0, !PT ;  /* 0x0000000708077210 */ /* 0x000fe200007fe4ff */
[----:B------:R-:W-:-:S03]  /*0c00*/  IMAD.HI.U32 R8, R11, R2, RZ ;  /* 0x000000020b087227 */ /* 0x000fc600078e00ff */
[----:B------:R-:W-:Y:S01]  /*0c10*/  IADD3.X R7, PT, PT, RZ, RZ, R7, P2, P1 ;  /* 0x000000ffff077210 */ /* 0x000fe200017e2407 */
[----:B------:R-:W-:-:S04]  /*0c20*/  IMAD.WIDE.U32 R8, R11, R3, R8 ;  /* 0x000000030b087225 */ /* 0x000fc800078e0008 */
[C---:B------:R-:W-:Y:S02]  /*0c30*/  IMAD R11, R7.reuse, R3, RZ ;  /* 0x00000003070b7224 */ /* 0x040fe400078e02ff */
[----:B------:R-:W-:-:S04]  /*0c40*/  IMAD.HI.U32 R8, P0, R7, R2, R8 ;  /* 0x0000000207087227 */ /* 0x000fc80007800008 */
[----:B------:R-:W-:Y:S01]  /*0c50*/  IMAD.HI.U32 R7, R7, R3, RZ ;  /* 0x0000000307077227 */ /* 0x000fe200078e00ff */
[----:B------:R-:W-:-:S03]  /*0c60*/  IADD3 R11, P1, PT, R11, R8, RZ ;  /* 0x000000080b0b7210 */ /* 0x000fc60007f3e0ff */
[----:B------:R-:W-:Y:S02]  /*0c70*/  IMAD.X R7, RZ, RZ, R7, P0 ;  /* 0x000000ffff077224 */ /* 0x000fe400000e0607 */
[----:B------:R-:W-:-:S03]  /*0c80*/  IMAD.WIDE.U32 R8, R11, R4, RZ ;  /* 0x000000040b087225 */ /* 0x000fc600078e00ff */
[----:B------:R-:W-:Y:S01]  /*0c90*/  IADD3.X R7, PT, PT, RZ, R7, RZ, P1, !PT ;  /* 0x00000007ff077210 */ /* 0x000fe20000ffe4ff */
[----:B------:R-:W-:Y:S01]  /*0ca0*/  IMAD R11, R11, R5, R9 ;  /* 0x000000050b0b7224 */ /* 0x000fe200078e0209 */
[----:B------:R-:W-:-:S03]  /*0cb0*/  IADD3 R9, P1, PT, -R8, R2, RZ ;  /* 0x0000000208097210 */ /* 0x000fc60007f3e1ff */
[-C--:B------:R-:W-:Y:S01]  /*0cc0*/  IMAD R2, R7, R4.reuse, R11 ;  /* 0x0000000407027224 */ /* 0x080fe200078e020b */
[----:B------:R-:W-:-:S03]  /*0cd0*/  ISETP.GE.U32.AND P0, PT, R9, R4, PT ;  /* 0x000000040900720c */ /* 0x000fc60003f06070 */
[----:B------:R-:W-:Y:S01]  /*0ce0*/  IMAD.X R2, R3, 0x1, ~R2, P1 ;  /* 0x0000000103027824 */ /* 0x000fe200008e0e02 */
[----:B------:R-:W-:-:S04]  /*0cf0*/  IADD3 R7, P1, PT, R9, -R4, RZ ;  /* 0x8000000409077210 */ /* 0x000fc80007f3e0ff */
[C---:B------:R-:W-:Y:S01]  /*0d00*/  ISETP.GE.U32.AND.EX P0, PT, R2.reuse, R5, PT, P0 ;  /* 0x000000050200720c */ /* 0x040fe20003f06100 */
[----:B------:R-:W-:Y:S01]  /*0d10*/  IMAD.X R8, R2, 0x1, ~R5, P1 ;  /* 0x0000000102087824 */ /* 0x000fe200008e0e05 */
[----:B------:R-:W-:Y:S02]  /*0d20*/  ISETP.NE.U32.AND P1, PT, R4, RZ, PT ;  /* 0x000000ff0400720c */ /* 0x000fe40003f25070 */
[----:B------:R-:W-:Y:S02]  /*0d30*/  SEL R7, R7, R9, P0 ;  /* 0x0000000907077207 */ /* 0x000fe40000000000 */
[----:B------:R-:W-:Y:S02]  /*0d40*/  SEL R8, R8, R2, P0 ;  /* 0x0000000208087207 */ /* 0x000fe40000000000 */
[CC--:B------:R-:W-:Y:S02]  /*0d50*/  ISETP.GE.U32.AND P0, PT, R7.reuse, R4.reuse, PT ;  /* 0x000000040700720c */ /* 0x0c0fe40003f06070 */
[----:B------:R-:W-:-:S02]  /*0d60*/  IADD3 R3, P2, PT, R7, -R4, RZ ;  /* 0x8000000407037210 */ /* 0x000fc40007f5e0ff */
[CC--:B------:R-:W-:Y:S02]  /*0d70*/  ISETP.GE.U32.AND.EX P0, PT, R8.reuse, R5.reuse, PT, P0 ;  /* 0x000000050800720c */ /* 0x0c0fe40003f06100 */
[----:B------:R-:W-:Y:S02]  /*0d80*/  IADD3.X R2, PT, PT, R8, ~R5, RZ, P2, !PT ;  /* 0x8000000508027210 */ /* 0x000fe400017fe4ff */
[----:B------:R-:W-:Y:S01]  /*0d90*/  SEL R3, R3, R7, P0 ;  /* 0x0000000703037207 */ /* 0x000fe20000000000 */
[----:B------:R-:W-:Y:S01]  /*0da0*/  IMAD.MOV.U32 R7, RZ, RZ, 0x0 ;  /* 0x00000000ff077424 */ /* 0x000fe200078e00ff */
[----:B------:R-:W-:Y:S02]  /*0db0*/  ISETP.NE.AND.EX P1, PT, R5, RZ, PT, P1 ;  /* 0x000000ff0500720c */ /* 0x000fe40003f25310 */
[----:B------:R-:W-:Y:S02]  /*0dc0*/  SEL R2, R2, R8, P0 ;  /* 0x0000000802027207 */ /* 0x000fe40000000000 */
[----:B------:R-:W-:-:S02]  /*0dd0*/  SEL R3, R3, 0xffffffff, P1 ;  /* 0xffffffff03037807 */ /* 0x000fc40000800000 */
[----:B------:R-:W-:Y:S01]  /*0de0*/  SEL R2, R2, 0xffffffff, P1 ;  /* 0xffffffff02027807 */ /* 0x000fe20000800000 */
[----:B------:R-:W-:Y:S06]  /*0df0*/  RET.REL.NODEC R6 `(_ZN3lux4cuda7modular16batch_inv_kernelEPKmPmmmj) ;  /* 0xfffffff006807950 */ /* 0x000fec0003c3ffff */
.L_x_13:
        /* <DEDUP_REMOVED lines=16> */
.L_x_34:


//--------------------- .text._ZN3lux4cuda7modular16batch_pow_kernelEPKmS3_Pmmmj --------------------------
	.section	.text._ZN3lux4cuda7modular16batch_pow_kernelEPKmS3_Pmmmj,"ax",@progbits
	.align	128
        .global         _ZN3lux4cuda7modular16batch_pow_kernelEPKmS3_Pmmmj
        .type           _ZN3lux4cuda7modular16batch_pow_kernelEPKmS3_Pmmmj,@function
        .size           _ZN3lux4cuda7modular16batch_pow_kernelEPKmS3_Pmmmj,(.L_x_35 - _ZN3lux4cuda7modular16batch_pow_kernelEPKmS3_Pmmmj)
        .other          _ZN3lux4cuda7modular16batch_pow_kernelEPKmS3_Pmmmj,@"STO_CUDA_ENTRY STV_DEFAULT"
_ZN3lux4cuda7modular16batch_pow_kernelEPKmS3_Pmmmj:
.text._ZN3lux4cuda7modular16batch_pow_kernelEPKmS3_Pmmmj:
        /* <DEDUP_REMOVED lines=10> */
[----:B------:R-:W2:Y:S06]  /*00a0*/  LDCU UR6, c[0x0][0x39c] ;  /* 0x00007380ff0677ac */ /* 0x000eac0008000800 */
[----:B------:R-:W3:Y:S01]  /*00b0*/  LDC.64 R2, c[0x0][0x388] ;  /* 0x0000e200ff027b82 */ /* 0x000ee20000000a00 */
[----:B0-----:R-:W-:-:S06]  /*00c0*/  IMAD.WIDE.U32 R4, R0, 0x8, R4 ;  /* 0x0000000800047825 */ /* 0x001fcc00078e0004 */
[----:B-1----:R-:W2:Y:S01]  /*00d0*/  LDG.E.64.CONSTANT R4, desc[UR4][R4.64] ;  /* 0x0000000404047981 */ /* 0x002ea2000c1e9b00 */
[----:B---3--:R-:W-:-:S06]  /*00e0*/  IMAD.WIDE.U32 R2, R0, 0x8, R2 ;  /* 0x0000000800027825 */ /* 0x008fcc00078e0002 */
[----:B------:R-:W5:Y:S01]  /*00f0*/  LDG.E.64.CONSTANT R2, desc[UR4][R2.64] ;  /* 0x0000000402027981 */ /* 0x000f62000c1e9b00 */
[----:B------:R-:W-:Y:S01]  /*0100*/  BSSY.RECONVERGENT B0, `(.L_x_14) ;  /* 0x000001a000007945 */ /* 0x000fe20003800200 */
[----:B--2---:R-:W-:-:S04]  /*0110*/  LOP3.LUT R6, R5, UR6, RZ, 0xfc, !PT ;  /* 0x0000000605067c12 */ /* 0x004fc8000f8efcff */
[----:B------:R-:W-:-:S13]  /*0120*/  ISETP.NE.U32.AND P0, PT, R6, RZ, PT ;  /* 0x000000ff0600720c */ /* 0x000fda0003f05070 */
[----:B------:R-:W-:Y:S05]  /*0130*/  @P0 BRA `(.L_x_15) ;  /* 0x0000000000500947 */ /* 0x000fea0003800000 */
[----:B------:R-:W0:Y:S02]  /*0140*/  LDCU UR6, c[0x0][0x398] ;  /* 0x00007300ff0677ac */ /* 0x000e240008000800 */
[----:B0-----:R-:W0:Y:S01]  /*0150*/  I2F.U32.RP R5, UR6 ;  /* 0x0000000600057d06 */ /* 0x001e220008209000 */
        /* <DEDUP_REMOVED lines=8> */
[----:B------:R-:W-:-:S04]  /*01e0*/  IMAD.HI.U32 R7, R7, R4, RZ ;  /* 0x0000000407077227 */ /* 0x000fc800078e00ff */
[----:B------:R-:W-:-:S04]  /*01f0*/  IMAD.MOV R7, RZ, RZ, -R7 ;  /* 0x000000ffff077224 */ /* 0x000fc800078e0a07 */
[----:B------:R-:W-:Y:S02]  /*0200*/  IMAD R5, R7, UR6, R4 ;  /* 0x0000000607057c24 */ /* 0x000fe4000f8e0204 */
[----:B------:R-:W-:-:S03]  /*0210*/  IMAD.MOV.U32 R4, RZ, RZ, RZ ;  /* 0x000000ffff047224 */ /* 0x000fc600078e00ff */
[----:B------:R-:W-:-:S13]  /*0220*/  ISETP.GE.U32.AND P0, PT, R5, UR6, PT ;  /* 0x0000000605007c0c */ /* 0x000fda000bf06070 */
[----:B------:R-:W-:-:S05]  /*0230*/  @P0 VIADD R5, R5, -UR6 ;  /* 0x8000000605050c36 */ /* 0x000fca0008000000 */
[----:B------:R-:W-:-:S13]  /*0240*/  ISETP.GE.U32.AND P0, PT, R5, UR6, PT ;  /* 0x0000000605007c0c */ /* 0x000fda000bf06070 */
[----:B------:R-:W-:Y:S02]  /*0250*/  @P0 IADD3 R5, PT, PT, R5, -UR6, RZ ;  /* 0x8000000605050c10 */ /* 0x000fe4000fffe0ff */
[----:B------:R-:W-:Y:S01]  /*0260*/  @!P1 LOP3.LUT R5, RZ, UR6, RZ, 0x33, !PT ;  /* 0x00000006ff059c12 */ /* 0x000fe2000f8e33ff */
[----:B------:R-:W-:Y:S06]  /*0270*/  BRA `(.L_x_16) ;  /* 0x0000000000087947 */ /* 0x000fec0003800000 */
.L_x_15:
[----:B------:R-:W-:-:S07]  /*0280*/  MOV R8, 0x2a0 ;  /* 0x000002a000087802 */ /* 0x000fce0000000f00 */
[----:B-----5:R-:W-:Y:S05]  /*0290*/  CALL.REL.NOINC `($__internal_1_$__cuda_sm20_rem_u64) ;  /* 0x0000000400f87944 */ /* 0x020fea0003c00000 */
.L_x_16:
[----:B------:R-:W-:Y:S05]  /*02a0*/  BSYNC.RECONVERGENT B0 ;  /* 0x0000000000007941 */ /* 0x000fea0003800200 */
.L_x_14:
[----:B-----5:R-:W-:Y:S01]  /*02b0*/  ISETP.NE.U32.AND P0, PT, R2, RZ, PT ;  /* 0x000000ff0200720c */ /* 0x020fe20003f05070 */
[----:B------:R-:W-:Y:S01]  /*02c0*/  BSSY.RECONVERGENT B0, `(.L_x_17) ;  /* 0x0000074000007945 */ /* 0x000fe20003800200 */
[----:B------:R-:W-:Y:S02]  /*02d0*/  IMAD.MOV.U32 R13, RZ, RZ, 0x1 ;  /* 0x00000001ff0d7424 */ /* 0x000fe400078e00ff */
[----:B------:R-:W-:Y:S01]  /*02e0*/  ISETP.NE.AND.EX P0, PT, R3, RZ, PT, P0 ;  /* 0x000000ff0300720c */ /* 0x000fe20003f05300 */
[----:B------:R-:W-:-:S12]  /*02f0*/  IMAD.MOV.U32 R12, RZ, RZ, RZ ;  /* 0x000000ffff0c7224 */ /* 0x000fd800078e00ff */
[----:B------:R-:W-:Y:S05]  /*0300*/  @!P0 BRA `(.L_x_18) ;  /* 0x0000000400bc8947 */ /* 0x000fea0003800000 */
[----:B------:R-:W-:Y:S02]  /*0310*/  HFMA2 R12, -RZ, RZ, 0, 0 ;  /* 0x00000000ff0c7431 */ /* 0x000fe400000001ff */
[----:B------:R-:W-:-:S07]  /*0320*/  IMAD.MOV.U32 R13, RZ, RZ, 0x1 ;  /* 0x00000001ff0d7424 */ /* 0x000fce00078e00ff */
.L_x_25:
[----:B------:R-:W-:Y:S01]  /*0330*/  LOP3.LUT R6, R2, 0x1, RZ, 0xc0, !PT ;  /* 0x0000000102067812 */ /* 0x000fe200078ec0ff */
[----:B------:R-:W-:Y:S01]  /*0340*/  BSSY.RECONVERGENT B1, `(.L_x_19) ;  /* 0x0000035000017945 */ /* 0x000fe20003800200 */
[----:B------:R-:W-:Y:S02]  /*0350*/  IMAD.WIDE.U32 R10, R4, R5, RZ ;  /* 0x00000005040a7225 */ /* 0x000fe400078e00ff */
[----:B------:R-:W-:-:S04]  /*0360*/  ISETP.NE.U32.AND P0, PT, R6, 0x1, PT ;  /* 0x000000010600780c */ /* 0x000fc80003f05070 */
[----:B------:R-:W-:-:S13]  /*0370*/  ISETP.NE.U32.AND.EX P0, PT, RZ, RZ, PT, P0 ;  /* 0x000000ffff00720c */ /* 0x000fda0003f05100 */
[----:B------:R-:W-:Y:S05]  /*0380*/  @P0 BRA `(.L_x_20) ;  /* 0x0000000000c00947 */ /* 0x000fea0003800000 */
[-C--:B------:R-:W-:Y:S01]  /*0390*/  IMAD.WIDE.U32 R16, R12, R5.reuse, RZ ;  /* 0x000000050c107225 */ /* 0x080fe200078e00ff */
[----:B------:R-:W0:Y:S01]  /*03a0*/  LDCU.64 UR6, c[0x0][0x3a0] ;  /* 0x00007400ff0677ac */ /* 0x000e220008000a00 */
[----:B------:R-:W1:Y:S02]  /*03b0*/  LDC.64 R6, c[0x0][0x398] ;  /* 0x0000e600ff067b82 */ /* 0x000e640000000a00 */
[----:B------:R-:W-:-:S04]  /*03c0*/  IMAD.WIDE.U32 R8, R13, R5, RZ ;  /* 0x000000050d087225 */ /* 0x000fc800078e00ff */
[----:B------:R-:W-:-:S04]  /*03d0*/  IMAD.WIDE.U32 R16, P0, R4, R13, R16 ;  /* 0x0000000d04107225 */ /* 0x000fc80007800010 */
[----:B------:R-:W-:Y:S01]  /*03e0*/  IMAD.X R15, RZ, RZ, RZ, P0 ;  /* 0x000000ffff0f7224 */ /* 0x000fe200000e06ff */
[----:B------:R-:W-:Y:S01]  /*03f0*/  IADD3 RZ, P0, PT, R16, R9, RZ ;  /* 0x0000000910ff7210 */ /* 0x000fe20007f1e0ff */
[----:B------:R-:W-:Y:S01]  /*0400*/  IMAD.MOV.U32 R14, RZ, RZ, R17 ;  /* 0x000000ffff0e7224 */ /* 0x000fe200078e0011 */
        /* <DEDUP_REMOVED lines=9> */
[----:B-1----:R-:W-:-:S04]  /*04a0*/  IMAD.WIDE.U32 R20, R19, R6, RZ ;  /* 0x0000000613147225 */ /* 0x002fc800078e00ff */
[----:B------:R-:W-:-:S04]  /*04b0*/  IMAD.WIDE.U32 R12, R18, R6, RZ ;  /* 0x00000006120c7225 */ /* 0x000fc800078e00ff */
[----:B------:R-:W-:Y:S01]  /*04c0*/  IMAD.WIDE.U32 R20, P1, R18, R7, R20 ;  /* 0x0000000712147225 */ /* 0x000fe20007820014 */
[----:B------:R-:W-:-:S03]  /*04d0*/  ISETP.GE.U32.AND P0, PT, R8, R12, PT ;  /* 0x0000000c0800720c */ /* 0x000fc60003f06070 */
[----:B------:R-:W-:Y:S01]  /*04e0*/  IMAD.X R23, RZ, RZ, RZ, P1 ;  /* 0x000000ffff177224 */ /* 0x000fe200008e06ff */
[----:B------:R-:W-:Y:S01]  /*04f0*/  IADD3 R16, P2, PT, R13, R20, RZ ;  /* 0x000000140d107210 */ /* 0x000fe20007f5e0ff */
[----:B------:R-:W-:Y:S01]  /*0500*/  IMAD.MOV.U32 R22, RZ, RZ, R21 ;  /* 0x000000ffff167224 */ /* 0x000fe200078e0015 */
[----:B------:R-:W-:Y:S02]  /*0510*/  IADD3 R13, P1, PT, R8, -R12, RZ ;  /* 0x8000000c080d7210 */ /* 0x000fe40007f3e0ff */
[----:B------:R-:W-:Y:S01]  /*0520*/  ISETP.GE.U32.AND.EX P0, PT, R17, R16, PT, P0 ;  /* 0x000000101100720c */ /* 0x000fe20003f06100 */
[----:B------:R-:W-:-:S03]  /*0530*/  IMAD.WIDE.U32.X R18, R19, R7, R22, P2 ;  /* 0x0000000713127225 */ /* 0x000fc600010e0416 */
[----:B------:R-:W-:Y:S01]  /*0540*/  SEL R23, RZ, 0xffffffff, P0 ;  /* 0xffffffffff177807 */ /* 0x000fe20000000000 */
[----:B------:R-:W-:Y:S01]  /*0550*/  IMAD.X R12, R17, 0x1, ~R16, P1 ;  /* 0x00000001110c7824 */ /* 0x000fe200008e0e10 */
[----:B------:R-:W-:Y:S02]  /*0560*/  ISETP.GE.U32.AND P0, PT, R13, R6, PT ;  /* 0x000000060d00720c */ /* 0x000fe40003f06070 */
[C---:B------:R-:W-:Y:S02]  /*0570*/  IADD3 R21, P2, P3, R23.reuse, R14, -R18 ;  /* 0x0000000e17157210 */ /* 0x040fe40007b5e812 */
[----:B------:R-:W-:Y:S02]  /*0580*/  ISETP.GE.U32.AND.EX P0, PT, R12, R7, PT, P0 ;  /* 0x000000070c00720c */ /* 0x000fe40003f06100 */
[----:B------:R-:W-:Y:S02]  /*0590*/  IADD3.X R15, PT, PT, R23, R15, ~R19, P2, P3 ;  /* 0x0000000f170f7210 */ /* 0x000fe400017e6c13 */
[----:B------:R-:W-:-:S04]  /*05a0*/  ISETP.EQ.U32.AND P1, PT, R21, RZ, PT ;  /* 0x000000ff1500720c */ /* 0x000fc80003f22070 */
[----:B------:R-:W-:-:S13]  /*05b0*/  ISETP.EQ.AND.EX P1, PT, R15, RZ, PT, P1 ;  /* 0x000000ff0f00720c */ /* 0x000fda0003f22310 */
[----:B------:R-:W-:Y:S05]  /*05c0*/  @!P0 BRA P1, `(.L_x_20) ;  /* 0x0000000000308947 */ /* 0x000fea0000800000 */
.L_x_21:
[----:B------:R-:W-:-:S05]  /*05d0*/  IADD3 R13, P0, PT, R13, -R6, RZ ;  /* 0x800000060d0d7210 */ /* 0x000fca0007f1e0ff */
[----:B------:R-:W-:Y:S01]  /*05e0*/  IMAD.X R12, R12, 0x1, ~R7, P0 ;  /* 0x000000010c0c7824 */ /* 0x000fe200000e0e07 */
[----:B------:R-:W-:-:S04]  /*05f0*/  ISETP.GT.U32.AND P0, PT, R13, R8, PT ;  /* 0x000000080d00720c */ /* 0x000fc80003f04070 */
[----:B------:R-:W-:-:S04]  /*0600*/  ISETP.GT.U32.AND.EX P0, PT, R12, R17, PT, P0 ;  /* 0x000000110c00720c */ /* 0x000fc80003f04100 */
[----:B------:R-:W-:Y:S02]  /*0610*/  SEL R14, RZ, 0xffffffff, !P0 ;  /* 0xffffffffff0e7807 */ /* 0x000fe40004000000 */
[----:B------:R-:W-:Y:S02]  /*0620*/  ISETP.GE.U32.AND P0, PT, R13, R6, PT ;  /* 0x000000060d00720c */ /* 0x000fe40003f06070 */
[-C--:B------:R-:W-:Y:S02]  /*0630*/  IADD3 R21, P1, PT, R21, R14.reuse, RZ ;  /* 0x0000000e15157210 */ /* 0x080fe40007f3e0ff */
[----:B------:R-:W-:Y:S02]  /*0640*/  ISETP.GE.U32.AND.EX P0, PT, R12, R7, PT, P0 ;  /* 0x000000070c00720c */ /* 0x000fe40003f06100 */
[----:B------:R-:W-:Y:S02]  /*0650*/  IADD3.X R15, PT, PT, R15, R14, RZ, P1, !PT ;  /* 0x0000000e0f0f7210 */ /* 0x000fe40000ffe4ff */
[----:B------:R-:W-:-:S04]  /*0660*/  ISETP.NE.U32.AND P1, PT, R21, RZ, PT ;  /* 0x000000ff1500720c */ /* 0x000fc80003f25070 */
[----:B------:R-:W-:-:S13]  /*0670*/  ISETP.NE.OR.EX P0, PT, R15, RZ, P0, P1 ;  /* 0x000000ff0f00720c */ /* 0x000fda0000705710 */
[----:B------:R-:W-:Y:S05]  /*0680*/  @P0 BRA `(.L_x_21) ;  /* 0xfffffffc00d00947 */ /* 0x000fea000383ffff */
.L_x_20:
[----:B------:R-:W-:Y:S05]  /*0690*/  BSYNC.RECONVERGENT B1 ;  /* 0x0000000000017941 */ /* 0x000fea0003800200 */
.L_x_19:
[----:B------:R-:W0:Y:S01]  /*06a0*/  LDCU.64 UR6, c[0x0][0x3a0] ;  /* 0x00007400ff0677ac */ /* 0x000e220008000a00 */
[C---:B------:R-:W-:Y:S01]  /*06b0*/  IMAD.WIDE.U32 R10, P0, R5.reuse, R4, R10 ;  /* 0x00000004050a7225 */ /* 0x040fe2000780000a */
[----:B------:R-:W1:Y:S01]  /*06c0*/  LDC.64 R14, c[0x0][0x398] ;  /* 0x0000e600ff0e7b82 */ /* 0x000e620000000a00 */
[----:B------:R-:W-:Y:S02]  /*06d0*/  BSSY.RECONVERGENT B1, `(.L_x_22) ;  /* 0x000002d000017945 */ /* 0x000fe40003800200 */
[----:B------:R-:W-:-:S04]  /*06e0*/  IMAD.WIDE.U32 R6, R5, R5, RZ ;  /* 0x0000000505067225 */ /* 0x000fc800078e00ff */
        /* <DEDUP_REMOVED lines=31> */
.L_x_24:
[----:B------:R-:W-:-:S05]  /*08e0*/  IADD3 R5, P0, PT, -R14, R5, RZ ;  /* 0x000000050e057210 */ /* 0x000fca0007f1e1ff */
        /* <DEDUP_REMOVED lines=11> */
.L_x_23:
[----:B------:R-:W-:Y:S05]  /*09a0*/  BSYNC.RECONVERGENT B1 ;  /* 0x0000000000017941 */ /* 0x000fea0003800200 */
.L_x_22:
[C---:B------:R-:W-:Y:S02]  /*09b0*/  ISETP.GE.U32.AND P0, PT, R2.reuse, 0x2, PT ;  /* 0x000000020200780c */ /* 0x040fe40003f06070 */
[--C-:B------:R-:W-:Y:S02]  /*09c0*/  SHF.R.U64 R2, R2, 0x1, R3.reuse ;  /* 0x0000000102027819 */ /* 0x100fe40000001203 */
[----:B------:R-:W-:Y:S02]  /*09d0*/  ISETP.GE.U32.AND.EX P0, PT, R3, RZ, PT, P0 ;  /* 0x000000ff0300720c */ /* 0x000fe40003f06100 */
[----:B------:R-:W-:-:S11]  /*09e0*/  SHF.R.U32.HI R3, RZ, 0x1, R3 ;  /* 0x00000001ff037819 */ /* 0x000fd60000011603 */
[----:B------:R-:W-:Y:S05]  /*09f0*/  @P0 BRA `(.L_x_25) ;  /* 0xfffffff8004c0947 */ /* 0x000fea000383ffff */
.L_x_18:
[----:B------:R-:W-:Y:S05]  /*0a00*/  BSYNC.RECONVERGENT B0 ;  /* 0x0000000000007941 */ /* 0x000fea0003800200 */
.L_x_17:
[----:B------:R-:W0:Y:S01]  /*0a10*/  LDC.64 R2, c[0x0][0x390] ;  /* 0x0000e400ff027b82 */ /* 0x000e220000000a00 */
[----:B------:R-:W-:-:S04]  /*0a20*/  LOP3.LUT R13, R13, R12, RZ, 0x3c, !PT ;  /* 0x0000000c0d0d7212 */ /* 0x000fc800078e3cff */
[----:B------:R-:W-:-:S04]  /*0a30*/  LOP3.LUT R12, R13, R12, RZ, 0x3c, !PT ;  /* 0x0000000c0d0c7212 */ /* 0x000fc800078e3cff */
[----:B------:R-:W-:Y:S01]  /*0a40*/  LOP3.LUT R13, R13, R12, RZ, 0x3c, !PT ;  /* 0x0000000c0d0d7212 */ /* 0x000fe200078e3cff */
[----:B0-----:R-:W-:-:S05]  /*0a50*/  IMAD.WIDE.U32 R2, R0, 0x8, R2 ;  /* 0x0000000800027825 */ /* 0x001fca00078e0002 */
[----:B------:R-:W-:Y:S01]  /*0a60*/  STG.E.64 desc[UR4][R2.64], R12 ;  /* 0x0000000c02007986 */ /* 0x000fe2000c101b04 */
[----:B------:R-:W-:Y:S05]  /*0a70*/  EXIT ;  /* 0x000000000000794d */ /* 0x000fea0003800000 */
        .weak           $__internal_1_$__cuda_sm20_rem_u64
        .type           $__internal_1_$__cuda_sm20_rem_u64,@function
        .size           $__internal_1_$__cuda_sm20_rem_u64,(.L_x_35 - $__internal_1_$__cuda_sm20_rem_u64)
$__internal_1_$__cuda_sm20_rem_u64:
        /* <DEDUP_REMOVED lines=11> */
[----:B------:R-:W-:Y:S02]  /*0b30*/  IMAD.X R17, RZ, RZ, ~R13, P0 ;  /* 0x000000ffff117224 */ /* 0x000fe400000e0e0d */
[----:B------:R-:W-:Y:S02]  /*0b40*/  IMAD.MOV.U32 R13, RZ, RZ, R10 ;  /* 0x000000ffff0d7224 */ /* 0x000fe400078e000a */
        /* <DEDUP_REMOVED lines=11> */
[----:B------:R-:W-:-:S03]  /*0c00*/  IMAD.HI.U32 R12, R13, R15, RZ ;  /* 0x0000000f0d0c7227 */ /* 0x000fc600078e00ff */
[----:B------:R-:W-:Y:S01]  /*0c10*/  IADD3.X R10, PT, PT, RZ, ~R11, RZ, P0, !PT ;  /* 0x8000000bff0a7210 */ /* 0x000fe200007fe4ff */
[----:B------:R-:W-:-:S04]  /*0c20*/  IMAD.MOV.U32 R11, RZ, RZ, RZ ;  /* 0x000000ffff0b7224 */ /* 0x000fc800078e00ff */
[----:B------:R-:W-:-:S04]  /*0c30*/  IMAD.WIDE.U32 R12, P0, R13, R10, R12 ;  /* 0x0000000a0d0c7225 */ /* 0x000fc8000780000c */
[C---:B------:R-:W-:Y:S02]  /*0c40*/  IMAD R14, R9.reuse, R10, RZ ;  /* 0x0000000a090e7224 */ /* 0x040fe400078e02ff */
[----:B------:R-:W-:-:S04]  /*0c50*/  IMAD.HI.U32 R13, P1, R9, R15, R12 ;  /* 0x0000000f090d7227 */ /* 0x000fc8000782000c */
[----:B------:R-:W-:Y:S01]  /*0c60*/  IMAD.HI.U32 R10, R9, R10, RZ ;  /* 0x0000000a090a7227 */ /* 0x000fe200078e00ff */
[----:B------:R-:W-:-:S03]  /*0c70*/  IADD3 R13, P2, PT, R14, R13, RZ ;  /* 0x0000000d0e0d7210 */ /* 0x000fc60007f5e0ff */
[----:B------:R-:W-:Y:S02]  /*0c80*/  IMAD.X R9, R10, 0x1, R9, P0 ;  /* 0x000000010a097824 */ /* 0x000fe400000e0609 */
        /* <DEDUP_REMOVED lines=8> */
[----:B------:R-:W-:-:S04]  /*0d10*/  IMAD.WIDE.U32 R10, R13, R6, RZ ;  /* 0x000000060d0a7225 */ /* 0x000fc800078e00ff */
[----:B------:R-:W-:Y:S02]  /*0d20*/  IMAD.X R9, RZ, RZ, R9, P1 ;  /* 0x000000ffff097224 */ /* 0x000fe400008e0609 */
[----:B------:R-:W-:Y:S01]  /*0d30*/  IMAD R13, R13, R7, R11 ;  /* 0x000000070d0d7224 */ /* 0x000fe200078e020b */
[----:B------:R-:W-:-:S03]  /*0d40*/  IADD3 R11, P1, PT, -R10, R4, RZ ;  /* 0x000000040a0b7210 */ /* 0x000fc60007f3e1ff */
[-C--:B------:R-:W-:Y:S01]  /*0d50*/  IMAD R4, R9, R6.reuse, R13 ;  /* 0x0000000609047224 */ /* 0x080fe200078e020d */
[----:B------:R-:W-:-:S04]  /*0d60*/  ISETP.GE.U32.AND P0, PT, R11, R6, PT ;  /* 0x000000060b00720c */ /* 0x000fc80003f06070 */
[----:B------:R-:W-:Y:S02]  /*0d70*/  IADD3.X R4, PT, PT, ~R4, R5, RZ, P1, !PT ;  /* 0x0000000504047210 */ /* 0x000fe40000ffe5ff */
[----:B------:R-:W-:Y:S02]  /*0d80*/  IADD3 R9, P1, PT, R11, -R6, RZ ;  /* 0x800000060b097210 */ /* 0x000fe40007f3e0ff */
[----:B------:R-:W-:-:S03]  /*0d90*/  ISETP.GE.U32.AND.EX P0, PT, R4, R7, PT, P0 ;  /* 0x000000070400720c */ /* 0x000fc60003f06100 */
[----:B------:R-:W-:Y:S01]  /*0da0*/  IMAD.X R10, R4, 0x1, ~R7, P1 ;  /* 0x00000001040a7824 */ /* 0x000fe200008e0e07 */
[----:B------:R-:W-:Y:S02]  /*0db0*/  SEL R9, R9, R11, P0 ;  /* 0x0000000b09097207 */ /* 0x000fe40000000000 */
[----:B------:R-:W-:Y:S02]  /*0dc0*/  ISETP.NE.U32.AND P1, PT, R6, RZ, PT ;  /* 0x000000ff0600720c */ /* 0x000fe40003f25070 */
[----:B------:R-:W-:Y:S02]  /*0dd0*/  SEL R10, R10, R4, P0 ;  /* 0x000000040a0a7207 */ /* 0x000fe40000000000 */
[CC--:B------:R-:W-:Y:S02]  /*0de0*/  ISETP.GE.U32.AND P0, PT, R9.reuse, R6.reuse, PT ;  /* 0x000000060900720c */ /* 0x0c0fe40003f06070 */
[----:B------:R-:W-:Y:S02]  /*0df0*/  IADD3 R5, P2, PT, R9, -R6, RZ ;  /* 0x8000000609057210 */ /* 0x000fe40007f5e0ff */
[----:B------:R-:W-:-:S02]  /*0e00*/  ISETP.GE.U32.AND.EX P0, PT, R10, R7, PT, P0 ;  /* 0x000000070a00720c */ /* 0x000fc40003f06100 */
[----:B------:R-:W-:Y:S01]  /*0e10*/  ISETP.NE.AND.EX P1, PT, R7, RZ, PT, P1 ;  /* 0x000000ff0700720c */ /* 0x000fe20003f25310 */
[----:B------:R-:W-:Y:S01]  /*0e20*/  IMAD.X R4, R10, 0x1, ~R7, P2 ;  /* 0x000000010a047824 */ /* 0x000fe200010e0e07 */
[----:B------:R-:W-:Y:S01]  /*0e30*/  SEL R5, R5, R9, P0 ;  /* 0x0000000905057207 */ /* 0x000fe20000000000 */
[----:B------:R-:W-:-:S03]  /*0e40*/  IMAD.MOV.U32 R9, RZ, RZ, 0x0 ;  /* 0x00000000ff097424 */ /* 0x000fc600078e00ff */
[----:B------:R-:W-:Y:S02]  /*0e50*/  SEL R4, R4, R10, P0 ;  /* 0x0000000a04047207 */ /* 0x000fe40000000000 */
[----:B------:R-:W-:Y:S02]  /*0e60*/  SEL R5, R5, 0xffffffff, P1 ;  /* 0xffffffff05057807 */ /* 0x000fe40000800000 */
[----:B------:R-:W-:Y:S01]  /*0e70*/  SEL R4, R4, 0xffffffff, P1 ;  /* 0xffffffff04047807 */ /* 0x000fe20000800000 */
[----:B------:R-:W-:Y:S06]  /*0e80*/  RET.REL.NODEC R8 `(_ZN3lux4cuda7modular16batch_pow_kernelEPKmS3_Pmmmj) ;  /* 0xfffffff0085c7950 */ /* 0x000fec0003c3ffff */
.L_x_26:
        /* <DEDUP_REMOVED lines=15> */
.L_x_35:


//--------------------- .text._ZN3lux4cuda7modular21batch_mont_mul_kernelEPKmS3_Pmmmj --------------------------
	.section	.text._ZN3lux4cuda7modular21batch_mont_mul_kernelEPKmS3_Pmmmj,"ax",@progbits
	.align	128
        .global         _ZN3lux4cuda7modular21batch_mont_mul_kernelEPKmS3_Pmmmj
        .type           _ZN3lux4cuda7modular21batch_mont_mul_kernelEPKmS3_Pmmmj,@function
        .size           _ZN3lux4cuda7modular21batch_mont_mul_kernelEPKmS3_Pmmmj,(.L_x_40 - _ZN3lux4cuda7modular21batch_mont_mul_kernelEPKmS3_Pmmmj)
        .other          _ZN3lux4cuda7modular21batch_mont_mul_kernelEPKmS3_Pmmmj,@"STO_CUDA_ENTRY STV_DEFAULT"
_ZN3lux4cuda7modular21batch_mont_mul_kernelEPKmS3_Pmmmj:
.text._ZN3lux4cuda7modular21batch_mont_mul_kernelEPKmS3_Pmmmj:
        /* <DEDUP_REMOVED lines=11> */
[----:B------:R-:W3:Y:S01]  /*00b0*/  LDC.64 R6, c[0x0][0x388] ;  /* 0x0000e200ff067b82 */ /* 0x000ee20000000a00 */
[----:B0-----:R-:W-:-:S06]  /*00c0*/  IMAD.WIDE.U32 R4, R0, 0x8, R4 ;  /* 0x0000000800047825 */ /* 0x001fcc00078e0004 */
[----:B-1----:R-:W2:Y:S01]  /*00d0*/  LDG.E.64.CONSTANT R4, desc[UR4][R4.64] ;  /* 0x0000000404047981 */ /* 0x002ea2000c1e9b00 */
[----:B---3--:R-:W-:-:S06]  /*00e0*/  IMAD.WIDE.U32 R6, R0, 0x8, R6 ;  /* 0x0000000800067825 */ /* 0x008fcc00078e0006 */
[----:B------:R-:W3:Y:S01]  /*00f0*/  LDG.E.64.CONSTANT R6, desc[UR4][R6.64] ;  /* 0x0000000406067981 */ /* 0x000ee2000c1e9b00 */
[----:B--2---:R-:W-:Y:S02]  /*0100*/  IMAD R3, R5, UR6, RZ ;  /* 0x0000000605037c24 */ /* 0x004fe4000f8e02ff */
[----:B------:R-:W-:-:S04]  /*0110*/  IMAD.WIDE.U32 R8, R4, UR6, RZ ;  /* 0x0000000604087c25 */ /* 0x000fc8000f8e00ff */
[----:B------:R-:W-:Y:S02]  /*0120*/  IMAD R11, R4, UR7, R3 ;  /* 0x00000007040b7c24 */ /* 0x000fe4000f8e0203 */
[----:B------:R-:W0:Y:S01]  /*0130*/  LDC.64 R2, c[0x0][0x398] ;  /* 0x0000e600ff027b82 */ /* 0x000e220000000a00 */
[----:B---3--:R-:W-:Y:S02]  /*0140*/  IMAD.WIDE.U32 R12, R8, R6, RZ ;  /* 0x00000006080c7225 */ /* 0x008fe400078e00ff */
[----:B------:R-:W-:-:S05]  /*0150*/  IADD3 R9, PT, PT, R9, R11, RZ ;  /* 0x0000000b09097210 */ /* 0x000fca0007ffe0ff */
[----:B------:R-:W-:-:S04]  /*0160*/  IMAD R9, R9, R6, RZ ;  /* 0x0000000609097224 */ /* 0x000fc800078e02ff */
[----:B------:R-:W-:-:S05]  /*0170*/  IMAD R9, R7, R8, R9 ;  /* 0x0000000807097224 */ /* 0x000fca00078e0209 */
[----:B------:R-:W-:Y:S01]  /*0180*/  IADD3 R19, PT, PT, R13, R9, RZ ;  /* 0x000000090d137210 */ /* 0x000fe20007ffe0ff */
[----:B------:R-:W-:-:S04]  /*0190*/  IMAD.WIDE.U32 R8, R5, R6, RZ ;  /* 0x0000000605087225 */ /* 0x000fc800078e00ff */
[----:B0-----:R-:W-:-:S04]  /*01a0*/  IMAD.WIDE.U32 R14, R19, R2, RZ ;  /* 0x00000002130e7225 */ /* 0x001fc800078e00ff */
[----:B------:R-:W-:-:S04]  /*01b0*/  IMAD.WIDE.U32 R10, P1, R4, R7, R8 ;  /* 0x00000007040a7225 */ /* 0x000fc80007820008 */
[----:B------:R-:W-:Y:S01]  /*01c0*/  IMAD.WIDE.U32 R8, R4, R6, RZ ;  /* 0x0000000604087225 */ /* 0x000fe200078e00ff */
[----:B------:R-:W-:-:S03]  /*01d0*/  IADD3.X R13, PT, PT, RZ, RZ, RZ, P1, !PT ;  /* 0x000000ffff0d7210 */ /* 0x000fc60000ffe4ff */
[----:B------:R-:W-:Y:S01]  /*01e0*/  IMAD.WIDE.U32 R16, P0, R12, R3, R14 ;  /* 0x000000030c107225 */ /* 0x000fe2000780000e */
[----:B------:R-:W-:-:S03]  /*01f0*/  IADD3 RZ, P1, PT, R9, R10, RZ ;  /* 0x0000000a09ff7210 */ /* 0x000fc60007f3e0ff */
[----:B------:R-:W-:Y:S01]  /*0200*/  IMAD.WIDE.U32 R14, R12, R2, RZ ;  /* 0x000000020c0e7225 */ /* 0x000fe200078e00ff */
[----:B------:R-:W-:Y:S02]  /*0210*/  IADD3.X R9, PT, PT, RZ, RZ, RZ, P0, !PT ;  /* 0x000000ffff097210 */ /* 0x000fe400007fe4ff */
[----:B------:R-:W-:Y:S02]  /*0220*/  MOV R12, R11 ;  /* 0x0000000b000c7202 */ /* 0x000fe40000000f00 */
[----:B------:R-:W-:Y:S02]  /*0230*/  IADD3 RZ, P0, PT, R15, R16, RZ ;  /* 0x000000100fff7210 */ /* 0x000fe40007f1e0ff */
[----:B------:R-:W-:Y:S01]  /*0240*/  MOV R8, R17 ;  /* 0x0000001100087202 */ /* 0x000fe20000000f00 */
        /* <DEDUP_REMOVED lines=18> */
.L_x_27:
        /* <DEDUP_REMOVED lines=9> */
.L_x_40:


//--------------------- .text._ZN3lux4cuda7modular16batch_mul_kernelEPKmS3_Pmmmj --------------------------
	.section	.text._ZN3lux4cuda7modular16batch_mul_kernelEPKmS3_Pmmmj,"ax",@progbits
	.align	128
        .global         _ZN3lux4cuda7modular16batch_mul_kernelEPKmS3_Pmmmj
        .type           _ZN3lux4cuda7modular16batch_mul_kernelEPKmS3_Pmmmj,@function
        .size           _ZN3lux4cuda7modular16batch_mul_kernelEPKmS3_Pmmmj,(.L_x_41 - _ZN3lux4cuda7modular16batch_mul_kernelEPKmS3_Pmmmj)
        .other          _ZN3lux4cuda7modular16batch_mul_kernelEPKmS3_Pmmmj,@"STO_CUDA_ENTRY STV_DEFAULT"
_ZN3lux4cuda7modular16batch_mul_kernelEPKmS3_Pmmmj:
.text._ZN3lux4cuda7modular16batch_mul_kernelEPKmS3_Pmmmj:
        /* <DEDUP_REMOVED lines=12> */
[----:B------:R-:W4:Y:S01]  /*00c0*/  LDCU.64 UR8, c[0x0][0x398] ;  /* 0x00007300ff0877ac */ /* 0x000f220008000a00 */
[----:B0-----:R-:W-:-:S06]  /*00d0*/  IMAD.WIDE.U32 R2, R0, 0x8, R2 ;  /* 0x0000000800027825 */ /* 0x001fcc00078e0002 */
[----:B-1----:R-:W5:Y:S01]  /*00e0*/  LDG.E.64.CONSTANT R2, desc[UR4][R2.64] ;  /* 0x0000000402027981 */ /* 0x002f62000c1e9b00 */
[----:B---3--:R-:W-:-:S06]  /*00f0*/  IMAD.WIDE.U32 R4, R0, 0x8, R4 ;  /* 0x0000000800047825 */ /* 0x008fcc00078e0004 */
[----:B------:R-:W5:Y:S01]  /*0100*/  LDG.E.64.CONSTANT R4, desc[UR4][R4.64] ;  /* 0x0000000404047981 */ /* 0x000f62000c1e9b00 */
[----:B------:R-:W-:Y:S01]  /*0110*/  BSSY.RECONVERGENT B0, `(.L_x_28) ;  /* 0x0000034000007945 */ /* 0x000fe20003800200 */
[----:B-----5:R-:W-:-:S04]  /*0120*/  IMAD.WIDE.U32 R6, R3, R4, RZ ;  /* 0x0000000403067225 */ /* 0x020fc800078e00ff */
[----:B------:R-:W-:-:S04]  /*0130*/  IMAD.WIDE.U32 R8, P0, R2, R5, R6 ;  /* 0x0000000502087225 */ /* 0x000fc80007800006 */
[----:B------:R-:W-:-:S04]  /*0140*/  IMAD.WIDE.U32 R6, R2, R4, RZ ;  /* 0x0000000402067225 */ /* 0x000fc800078e00ff */
[----:B------:R-:W-:Y:S01]  /*0150*/  IMAD.X R11, RZ, RZ, RZ, P0 ;  /* 0x000000ffff0b7224 */ /* 0x000fe200000e06ff */
[----:B------:R-:W-:Y:S01]  /*0160*/  IADD3 RZ, P0, PT, R7, R8, RZ ;  /* 0x0000000807ff7210 */ /* 0x000fe20007f1e0ff */
[----:B------:R-:W-:-:S04]  /*0170*/  IMAD.MOV.U32 R10, RZ, RZ, R9 ;  /* 0x000000ffff0a7224 */ /* 0x000fc800078e0009 */
[----:B------:R-:W-:-:S06]  /*0180*/  IMAD.WIDE.U32.X R6, R3, R5, R10, P0 ;  /* 0x0000000503067225 */ /* 0x000fcc00000e040a */
[----:B--2---:R-:W-:-:S04]  /*0190*/  IMAD.WIDE.U32 R8, R7, UR6, RZ ;  /* 0x0000000607087c25 */ /* 0x004fc8000f8e00ff */
[----:B------:R-:W-:-:S04]  /*01a0*/  IMAD.WIDE.U32 R10, P0, R6, UR7, R8 ;  /* 0x00000007060a7c25 */ /* 0x000fc8000f800008 */
[----:B------:R-:W-:Y:S01]  /*01b0*/  IMAD.WIDE.U32 R8, R6, UR6, RZ ;  /* 0x0000000606087c25 */ /* 0x000fe2000f8e00ff */
[----:B------:R-:W-:-:S03]  /*01c0*/  IADD3.X R13, PT, PT, RZ, RZ, RZ, P0, !PT ;  /* 0x000000ffff0d7210 */ /* 0x000fc600007fe4ff */
[----:B------:R-:W-:Y:S01]  /*01d0*/  IMAD.MOV.U32 R12, RZ, RZ, R11 ;  /* 0x000000ffff0c7224 */ /* 0x000fe200078e000b */
[----:B------:R-:W-:-:S05]  /*01e0*/  IADD3 RZ, P0, PT, R9, R10, RZ ;  /* 0x0000000a09ff7210 */ /* 0x000fca0007f1e0ff */
[----:B------:R-:W-:-:S04]  /*01f0*/  IMAD.WIDE.U32.X R10, R7, UR7, R12, P0 ;  /* 0x00000007070a7c25 */ /* 0x000fc800080e040c */
[----:B------:R-:W-:Y:S02]  /*0200*/  IMAD R5, R5, R2, RZ ;  /* 0x0000000205057224 */ /* 0x000fe400078e02ff */
[----:B----4-:R-:W-:-:S04]  /*0210*/  IMAD.WIDE.U32 R12, R11, UR8, RZ ;  /* 0x000000080b0c7c25 */ /* 0x010fc8000f8e00ff */
[----:B------:R-:W-:-:S04]  /*0220*/  IMAD.WIDE.U32 R8, R4, R2, RZ ;  /* 0x0000000204087225 */ /* 0x000fc800078e00ff */
[----:B------:R-:W-:Y:S02]  /*0230*/  IMAD R17, R3, R4, R5 ;  /* 0x0000000403117224 */ /* 0x000fe400078e0205 */
[C---:B------:R-:W-:Y:S01]  /*0240*/  IMAD.WIDE.U32 R4, R10.reuse, UR8, RZ ;  /* 0x000000080a047c25 */ /* 0x040fe2000f8e00ff */
[----:B------:R-:W0:Y:S03]  /*0250*/  LDC.64 R2, c[0x0][0x390] ;  /* 0x0000e400ff027b82 */ /* 0x000e260000000a00 */
[----:B------:R-:W-:Y:S01]  /*0260*/  IMAD.WIDE.U32 R12, P1, R10, UR9, R12 ;  /* 0x000000090a0c7c25 */ /* 0x000fe2000f82000c */
[----:B------:R-:W-:-:S03]  /*0270*/  ISETP.GE.U32.AND P0, PT, R8, R4, PT ;  /* 0x000000040800720c */ /* 0x000fc60003f06070 */
[----:B------:R-:W-:Y:S01]  /*0280*/  IMAD.IADD R17, R9, 0x1, R17 ;  /* 0x0000000109117824 */ /* 0x000fe200078e0211 */
[----:B------:R-:W-:Y:S01]  /*0290*/  IADD3 R12, P2, PT, R5, R12, RZ ;  /* 0x0000000c050c7210 */ /* 0x000fe20007f5e0ff */
[----:B------:R-:W-:Y:S01]  /*02a0*/  IMAD.MOV.U32 R14, RZ, RZ, R13 ;  /* 0x000000ffff0e7224 */ /* 0x000fe200078e000d */
[----:B------:R-:W-:Y:S02]  /*02b0*/  IADD3.X R15, PT, PT, RZ, RZ, RZ, P1, !PT ;  /* 0x000000ffff0f7210 */ /* 0x000fe40000ffe4ff */
[----:B------:R-:W-:Y:S01]  /*02c0*/  ISETP.GE.U32.AND.EX P0, PT, R17, R12, PT, P0 ;  /* 0x0000000c1100720c */ /* 0x000fe20003f06100 */
[----:B------:R-:W-:-:S03]  /*02d0*/  IMAD.WIDE.U32.X R10, R11, UR9, R14, P2 ;  /* 0x000000090b0a7c25 */ /* 0x000fc600090e040e */
[----:B------:R-:W-:Y:S02]  /*02e0*/  SEL R13, RZ, 0xffffffff, P0 ;  /* 0xffffffffff0d7807 */ /* 0x000fe40000000000 */
[----:B------:R-:W-:Y:S02]  /*02f0*/  IADD3 R4, P1, PT, R8, -R4, RZ ;  /* 0x8000000408047210 */ /* 0x000fe40007f3e0ff */
[C---:B------:R-:W-:Y:S02]  /*0300*/  IADD3 R5, P2, P3, R13.reuse, R6, -R10 ;  /* 0x000000060d057210 */ /* 0x040fe40007b5e80a */
[----:B------:R-:W-:Y:S02]  /*0310*/  ISETP.GE.U32.AND P0, PT, R4, UR8, PT ;  /* 0x0000000804007c0c */ /* 0x000fe4000bf06070 */
[----:B------:R-:W-:Y:S02]  /*0320*/  IADD3.X R7, PT, PT, R13, R7, ~R11, P2, P3 ;  /* 0x000000070d077210 */ /* 0x000fe400017e6c0b */
[----:B------:R-:W-:-:S02]  /*0330*/  IADD3.X R11, PT, PT, ~R12, R17, RZ, P1, !PT ;  /* 0x000000110c0b7210 */ /* 0x000fc40000ffe5ff */
[----:B------:R-:W-:Y:S02]  /*0340*/  ISETP.EQ.U32.AND P1, PT, R5, RZ, PT ;  /* 0x000000ff0500720c */ /* 0x000fe40003f22070 */
[----:B------:R-:W-:Y:S02]  /*0350*/  ISETP.GE.U32.AND.EX P0, PT, R11, UR9, PT, P0 ;  /* 0x000000090b007c0c */ /* 0x000fe4000bf06100 */
[----:B------:R-:W-:Y:S01]  /*0360*/  ISETP.EQ.AND.EX P1, PT, R7, RZ, PT, P1 ;  /* 0x000000ff0700720c */ /* 0x000fe20003f22310 */
[----:B0-----:R-:W-:-:S12]  /*0370*/  IMAD.WIDE.U32 R2, R0, 0x8, R2 ;  /* 0x0000000800027825 */ /* 0x001fd800078e0002 */
[----:B------:R-:W-:Y:S05]  /*0380*/  @!P0 BRA P1, `(.L_x_29) ;  /* 0x0000000000308947 */ /* 0x000fea0000800000 */
.L_x_30:
[----:B------:R-:W-:-:S04]  /*0390*/  IADD3 R4, P0, PT, R4, -UR8, RZ ;  /* 0x8000000804047c10 */ /* 0x000fc8000ff1e0ff */
[----:B------:R-:W-:Y:S02]  /*03a0*/  IADD3.X R11, PT, PT, R11, ~UR9, RZ, P0, !PT ;  /* 0x800000090b0b7c10 */ /* 0x000fe400087fe4ff */
[----:B------:R-:W-:-:S04]  /*03b0*/  ISETP.GT.U32.AND P0, PT, R4, R8, PT ;  /* 0x000000080400720c */ /* 0x000fc80003f04070 */
[----:B------:R-:W-:-:S04]  /*03c0*/  ISETP.GT.U32.AND.EX P0, PT, R11, R17, PT, P0 ;  /* 0x000000110b00720c */ /* 0x000fc80003f04100 */
[----:B------:R-:W-:Y:S02]  /*03d0*/  SEL R0, RZ, 0xffffffff, !P0 ;  /* 0xffffffffff007807 */ /* 0x000fe40004000000 */
[----:B------:R-:W-:Y:S02]  /*03e0*/  ISETP.GE.U32.AND P0, PT, R4, UR8, PT ;  /* 0x0000000804007c0c */ /* 0x000fe4000bf06070 */
[----:B------:R-:W-:Y:S02]  /*03f0*/  IADD3 R5, P1, PT, R5, R0, RZ ;  /* 0x0000000005057210 */ /* 0x000fe40007f3e0ff */
[----:B------:R-:W-:-:S03]  /*0400*/  ISETP.GE.U32.AND.EX P0, PT, R11, UR9, PT, P0 ;  /* 0x000000090b007c0c */ /* 0x000fc6000bf06100 */
[----:B------:R-:W-:Y:S01]  /*0410*/  IMAD.X R7, R7, 0x1, R0, P1 ;  /* 0x0000000107077824 */ /* 0x000fe200008e0600 */
[----:B------:R-:W-:-:S04]  /*0420*/  ISETP.NE.U32.AND P1, PT, R5, RZ, PT ;  /* 0x000000ff0500720c */ /* 0x000fc80003f25070 */
[----:B------:R-:W-:-:S13]  /*0430*/  ISETP.NE.OR.EX P0, PT, R7, RZ, P0, P1 ;  /* 0x000000ff0700720c */ /* 0x000fda0000705710 */
[----:B------:R-:W-:Y:S05]  /*0440*/  @P0 BRA `(.L_x_30) ;  /* 0xfffffffc00d00947 */ /* 0x000fea000383ffff */
.L_x_29:
[----:B------:R-:W-:Y:S05]  /*0450*/  BSYNC.RECONVERGENT B0 ;  /* 0x0000000000007941 */ /* 0x000fea0003800200 */
.L_x_28:
[----:B------:R-:W-:-:S05]  /*0460*/  MOV R5, R11 ;  /* 0x0000000b00057202 */ /* 0x000fca0000000f00 */
[----:B------:R-:W-:Y:S01]  /*0470*/  STG.E.64 desc[UR4][R2.64], R4 ;  /* 0x0000000402007986 */ /* 0x000fe2000c101b04 */
[----:B------:R-:W-:Y:S05]  /*0480*/  EXIT ;  /* 0x000000000000794d */ /* 0x000fea0003800000 */
.L_x_31:
        /* <DEDUP_REMOVED lines=15> */
.L_x_41:


//--------------------- .text._ZN3lux4cuda7modular16batch_sub_kernelEPKmS3_Pmmj --------------------------
	.section	.text._ZN3lux4cuda7modular16batch_sub_kernelEPKmS3_Pmmj,"ax",@progbits
	.align	128
        .global         _ZN3lux4cuda7modular16batch_sub_kernelEPKmS3_Pmmj
        .type           _ZN3lux4cuda7modular16batch_sub_kernelEPKmS3_Pmmj,@function
        .size           _ZN3lux4cuda7modular16batch_sub_kernelEPKmS3_Pmmj,(.L_x_42 - _ZN3lux4cuda7modular16batch_sub_kernelEPKmS3_Pmmj)
        .other          _ZN3lux4cuda7modular16batch_sub_kernelEPKmS3_Pmmj,@"STO_CUDA_ENTRY STV_DEFAULT"
_ZN3lux4cuda7modular16batch_sub_kernelEPKmS3_Pmmj:
.text._ZN3lux4cuda7modular16batch_sub_kernelEPKmS3_Pmmj:
        /* <DEDUP_REMOVED lines=12> */
[----:B0-----:R-:W-:-:S07]  /*00c0*/  IMAD.WIDE.U32 R2, R11, 0x8, R2 ;  /* 0x000000080b027825 */ /* 0x001fce00078e0002 */
[----:B------:R-:W0:Y:S01]  /*00d0*/  LDC.64 R6, c[0x0][0x390] ;  /* 0x0000e400ff067b82 */ /* 0x000e220000000a00 */
[----:B-1----:R-:W4:Y:S01]  /*00e0*/  LDG.E.64.CONSTANT R2, desc[UR4][R2.64] ;  /* 0x0000000402027981 */ /* 0x002f22000c1e9b00 */
[----:B--2---:R-:W-:-:S06]  /*00f0*/  IMAD.WIDE.U32 R4, R11, 0x8, R4 ;  /* 0x000000080b047825 */ /* 0x004fcc00078e0004 */
[----:B------:R-:W4:Y:S01]  /*0100*/  LDG.E.64.CONSTANT R4, desc[UR4][R4.64] ;  /* 0x0000000404047981 */ /* 0x000f22000c1e9b00 */
[----:B0-----:R-:W-:Y:S01]  /*0110*/  IMAD.WIDE.U32 R6, R11, 0x8, R6 ;  /* 0x000000080b067825 */ /* 0x001fe200078e0006 */
[----:B----4-:R-:W-:-:S04]  /*0120*/  ISETP.GE.U32.AND P0, PT, R2, R4, PT ;  /* 0x000000040200720c */ /* 0x010fc80003f06070 */
[----:B------:R-:W-:-:S04]  /*0130*/  ISETP.GE.U32.AND.EX P0, PT, R3, R5, PT, P0 ;  /* 0x000000050300720c */ /* 0x000fc80003f06100 */
[----:B---3--:R-:W-:Y:S02]  /*0140*/  SEL R9, R12, RZ, !P0 ;  /* 0x000000ff0c097207 */ /* 0x008fe40004000000 */
[----:B------:R-:W-:Y:S02]  /*0150*/  SEL R13, R13, RZ, !P0 ;  /* 0x000000ff0d0d7207 */ /* 0x000fe40004000000 */
[----:B------:R-:W-:-:S04]  /*0160*/  IADD3 R8, P0, P1, R9, R2, -R4 ;  /* 0x0000000209087210 */ /* 0x000fc8000791e804 */
[----:B------:R-:W-:-:S05]  /*0170*/  IADD3.X R9, PT, PT, R13, R3, ~R5, P0, P1 ;  /* 0x000000030d097210 */ /* 0x000fca00007e2c05 */
[----:B------:R-:W-:Y:S01]  /*0180*/  STG.E.64 desc[UR4][R6.64], R8 ;  /* 0x0000000806007986 */ /* 0x000fe2000c101b04 */
[----:B------:R-:W-:Y:S05]  /*0190*/  EXIT ;  /* 0x000000000000794d */ /* 0x000fea0003800000 */
.L_x_32:
        /* <DEDUP_REMOVED lines=14> */
.L_x_42:


//--------------------- .text._ZN3lux4cuda7modular16batch_add_kernelEPKmS3_Pmmj --------------------------
	.section	.text._ZN3lux4cuda7modular16batch_add_kernelEPKmS3_Pmmj,"ax",@progbits
	.align	128
        .global         _ZN3lux4cuda7modular16batch_add_kernelEPKmS3_Pmmj
        .type           _ZN3lux4cuda7modular16batch_add_kernelEPKmS3_Pmmj,@function
        .size           _ZN3lux4cuda7modular16batch_add_kernelEPKmS3_Pmmj,(.L_x_43 - _ZN3lux4cuda7modular16batch_add_kernelEPKmS3_Pmmj)
        .other          _ZN3lux4cuda7modular16batch_add_kernelEPKmS3_Pmmj,@"STO_CUDA_ENTRY STV_DEFAULT"
_ZN3lux4cuda7modular16batch_add_kernelEPKmS3_Pmmj:
.text._ZN3lux4cuda7modular16batch_add_kernelEPKmS3_Pmmj:
        /* <DEDUP_REMOVED lines=16> */
[----:B------:R-:W4:Y:S02]  /*0100*/  LDG.E.64.CONSTANT R4, desc[UR4][R4.64] ;  /* 0x0000000404047981 */ /* 0x000f24000c1e9b00 */
[----:B----4-:R-:W-:-:S05]  /*0110*/  IADD3 R11, P0, PT, R2, R4, RZ ;  /* 0x00000004020b7210 */ /* 0x010fca0007f1e0ff */
[----:B------:R-:W-:Y:S01]  /*0120*/  IMAD.X R0, R3, 0x1, R5, P0 ;  /* 0x0000000103007824 */ /* 0x000fe200000e0605 */
[----:B------:R-:W-:-:S04]  /*0130*/  ISETP.GE.U32.AND P0, PT, R11, R4, PT ;  /* 0x000000040b00720c */ /* 0x000fc80003f06070 */
[----:B------:R-:W-:Y:S02]  /*0140*/  ISETP.GE.U32.AND.EX P0, PT, R0, R5, PT, P0 ;  /* 0x000000050000720c */ /* 0x000fe40003f06100 */
[----:B---3--:R-:W-:-:S04]  /*0150*/  ISETP.GE.U32.AND P1, PT, R11, R12, PT ;  /* 0x0000000c0b00720c */ /* 0x008fc80003f26070 */
[----:B------:R-:W-:-:S07]  /*0160*/  ISETP.GE.U32.AND.EX P1, PT, R0, R13, PT, P1 ;  /* 0x0000000d0000720c */ /* 0x000fce0003f26110 */
[----:B------:R-:W-:Y:S02]  /*0170*/  @P0 SEL R12, R12, RZ, P1 ;  /* 0x000000ff0c0c0207 */ /* 0x000fe40000800000 */
[----:B------:R-:W-:Y:S02]  /*0180*/  @P0 SEL R13, R13, RZ, P1 ;  /* 0x000000ff0d0d0207 */ /* 0x000fe40000800000 */
[----:B------:R-:W-:Y:S01]  /*0190*/  IADD3 R4, P0, PT, -R12, R11, RZ ;  /* 0x0000000b0c047210 */ /* 0x000fe20007f1e1ff */
[----:B0-----:R-:W-:-:S04]  /*01a0*/  IMAD.WIDE.U32 R2, R9, 0x8, R6 ;  /* 0x0000000809027825 */ /* 0x001fc800078e0006 */
[----:B------:R-:W-:-:S05]  /*01b0*/  IMAD.X R5, R0, 0x1, ~R13, P0 ;  /* 0x0000000100057824 */ /* 0x000fca00000e0e0d */
[----:B------:R-:W-:Y:S01]  /*01c0*/  STG.E.64 desc[UR4][R2.64], R4 ;  /* 0x0000000402007986 */ /* 0x000fe2000c101b04 */
[----:B------:R-:W-:Y:S05]  /*01d0*/  EXIT ;  /* 0x000000000000794d */ /* 0x000fea0003800000 */
.L_x_33:
        /* <DEDUP_REMOVED lines=10> */
.L_x_43:


//--------------------- .nv.shared.reserved.0     --------------------------
	.section	.nv.shared.reserved.0,"aw",@nobits
	.weak		__nv_reservedSMEM_offset_0_alias
	.size		__nv_reservedSMEM_offset_0_alias, 0, 64
	.other		__nv_reservedSMEM_offset_0_alias,@"STO_CUDA_RESERVED_SHARED STV_DEFAULT"
__nv_reservedSMEM_offset_0_alias:
	.zero		0
	.zero		64


//--------------------- .nv.constant0._ZN3lux4cuda7modular22batch_from_mont_kernelEPKmPmmmj --------------------------
	.section	.nv.constant0._ZN3lux4cuda7modular22batch_from_mont_kernelEPKmPmmmj,"a",@progbits
	.sectionflags	@""
	.align	4
.nv.constant0._ZN3lux4cuda7modular22batch_from_mont_kernelEPKmPmmmj:
	.zero		932


//--------------------- .nv.constant0._ZN3lux4cuda7modular20batch_to_mont_kernelEPKmPmmmmj --------------------------
	.section	.nv.constant0._ZN3lux4cuda7modular20batch_to_mont_kernelEPKmPmmmmj,"a",@progbits
	.sectionflags	@""
	.align	4
.nv.constant0._ZN3lux4cuda7modular20batch_to_mont_kernelEPKmPmmmmj:
	.zero		940


//--------------------- .nv.constant0._ZN3lux4cuda7modular16batch_inv_kernelEPKmPmmmj --------------------------
	.section	.nv.constant0._ZN3lux4cuda7modular16batch_inv_kernelEPKmPmmmj,"a",@progbits
	.sectionflags	@""
	.align	4
.nv.constant0._ZN3lux4cuda7modular16batch_inv_kernelEPKmPmmmj:
	.zero		932


//--------------------- .nv.constant0._ZN3lux4cuda7modular16batch_pow_kernelEPKmS3_Pmmmj --------------------------
	.section	.nv.constant0._ZN3lux4cuda7modular16batch_pow_kernelEPKmS3_Pmmmj,"a",@progbits
	.sectionflags	@""
	.align	4
.nv.constant0._ZN3lux4cuda7modular16batch_pow_kernelEPKmS3_Pmmmj:
	.zero		940


//--------------------- .nv.constant0._ZN3lux4cuda7modular21batch_mont_mul_kernelEPKmS3_Pmmmj --------------------------
	.section	.nv.constant0._ZN3lux4cuda7modular21batch_mont_mul_kernelEPKmS3_Pmmmj,"a",@progbits
	.sectionflags	@""
	.align	4
.nv.constant0._ZN3lux4cuda7modular21batch_mont_mul_kernelEPKmS3_Pmmmj:
	.zero		940


//--------------------- .nv.constant0._ZN3lux4cuda7modular16batch_mul_kernelEPKmS3_Pmmmj --------------------------
	.section	.nv.constant0._ZN3lux4cuda7modular16batch_mul_kernelEPKmS3_Pmmmj,"a",@progbits
	.sectionflags	@""
	.align	4
.nv.constant0._ZN3lux4cuda7modular16batch_mul_kernelEPKmS3_Pmmmj:
	.zero		940


//--------------------- .nv.constant0._ZN3lux4cuda7modular16batch_sub_kernelEPKmS3_Pmmj --------------------------
	.section	.nv.constant0._ZN3lux4cuda7modular16batch_sub_kernelEPKmS3_Pmmj,"a",@progbits
	.sectionflags	@""
	.align	4
.nv.constant0._ZN3lux4cuda7modular16batch_sub_kernelEPKmS3_Pmmj:
	.zero		932


//--------------------- .nv.constant0._ZN3lux4cuda7modular16batch_add_kernelEPKmS3_Pmmj --------------------------
	.section	.nv.constant0._ZN3lux4cuda7modular16batch_add_kernelEPKmS3_Pmmj,"a",@progbits
	.sectionflags	@""
	.align	4
.nv.constant0._ZN3lux4cuda7modular16batch_add_kernelEPKmS3_Pmmj:
	.zero		932


//--------------------- SYMBOLS --------------------------

	.type		.nv.reservedSmem.offset0,@object
	.size		.nv.reservedSmem.offset0,0x4
